	.target	sm_100a

	.elftype	@"ET_EXEC"


//--------------------- .note.nv.tkinfo           --------------------------
	.section	.note.nv.tkinfo,"",@"SHT_NOTE"
	.sectionflags	@"SHF_NOTE_NV_TKINFO"
	.tkinfo
        /*0018*/ 	.word	0x00000002
        /*0030*/ 	.string	""
        /*0030*/ 	.string	"ptxas"
        /*0030*/ 	.string	"Cuda compilation tools, release 13.0, V13.0.88"
        /*0030*/ 	.string	"Build cuda_13.0.r13.0/compiler.36424714_0"
        /*0030*/ 	.string	"-arch sm_100a -m 64 "



//--------------------- .note.nv.cuinfo           --------------------------
	.section	.note.nv.cuinfo,"",@"SHT_NOTE"
	.sectionflags	@"SHF_NOTE_NV_CUINFO"
        /*0018*/ 	.short	0x0002
        /*001a*/ 	.short	0x0064
        /*001c*/ 	.short	0x0082
	.zero		2


//--------------------- .nv.info                  --------------------------
	.section	.nv.info,"",@"SHT_CUDA_INFO"
	.align	4


	//----- nvinfo : EIATTR_REGCOUNT
	.align		4
        /*0000*/ 	.byte	0x04, 0x2f
        /*0002*/ 	.short	(.L_19 - .L_18)
	.align		4
.L_18:
        /*0004*/ 	.word	index@(_ZN7cutlass13device_kernelINS_4gemm6kernel13GemmUniversalIN4cute5tupleIJiiiiEEENS1_10collective13CollectiveMmaINS1_35MainloopSm100TmaUmmaWarpSpecializedILi9ELi2ELi4ENS5_IJNS4_1CILi1EEESB_SB_EEEEENS5_IJNSA_ILi64EEENSA_ILi224EEENSA_ILi32EEEEEENS_6half_tENS5_IJlSB_lEEESI_SJ_NS4_8TiledMMAINS4_8MMA_AtomIJNS4_20SM100_MMA_F16BF16_SSISI_SI_fLi64ELi224ELNS4_4UMMA5MajorE0ELSO_0ELNSN_7ScaleInE0ELSP_0EEEEEENS4_6LayoutISC_NS5_IJNSA_ILi0EEEST_ST_EEEEENS5_IJNS4_10UnderscoreESW_SW_EEEEENS4_13SM90_TMA_LOADENS4_14ComposedLayoutINS4_7SwizzleILi2ELi4ELi3EEENS4_18smem_ptr_flag_bitsILi16EEENSS_INS5_IJNSA_ILi8EEESG_EEENS5_IJSG_SB_EEEEEEEvNS4_8identityESZ_S19_vS1A_EENS_8epilogue10collective18CollectiveEpilogueINS1C_23Sm100TmaWarpSpecializedILi2ELi1ELi112ELb1ELb0EEEJSH_NS5_IJNSS_ISE_SB_EENSS_ISF_SB_EEEEESI_SJ_SI_SJ_NS1C_6fusion15FusionCallbacksIS1G_NS1K_17LinearCombinationISI_fSI_fLNS_15FloatRoundStyleE2EEESH_S1J_JEEENS4_5SM1004TMEM4LOAD26SM100_TMEM_LOAD_16dp256b4xESZ_S19_NS4_17SM75_U32x4_LDSM_NENS4_14SM90_TMA_STOREES19_NS4_17SM90_U32x4_STSM_NENS4_39AutoVectorizingCopyWithAssumedAlignmentILi128EEEEEEvvEEEEvNT_6ParamsE)
        /*0008*/ 	.word	0x000000f3


	//----- nvinfo : EIATTR_FRAME_SIZE
	.align		4
.L_19:
        /*000c*/ 	.byte	0x04, 0x11
        /*000e*/ 	.short	(.L_21 - .L_20)
	.align		4
.L_20:
        /*0010*/ 	.word	index@($__internal_2_$__cuda_sm10x_tcgen05_guardrail_trap_unallocated_columns_being_dealloced)
        /*0014*/ 	.word	0x00000000


	//----- nvinfo : EIATTR_FRAME_SIZE
	.align		4
.L_21:
        /*0018*/ 	.byte	0x04, 0x11
        /*001a*/ 	.short	(.L_23 - .L_22)
	.align		4
.L_22:
        /*001c*/ 	.word	index@($__internal_1_$__cuda_sm10x_tcgen05_guardrail_trap_phase_invalid_during_alloc)
        /*0020*/ 	.word	0x00000000


	//----- nvinfo : EIATTR_FRAME_SIZE
	.align		4
.L_23:
        /*0024*/ 	.byte	0x04, 0x11
        /*0026*/ 	.short	(.L_25 - .L_24)
	.align		4
.L_24:
        /*0028*/ 	.word	index@($__internal_0_$__cuda_sm10x_tcgen05_guardrail_trap_col_being_dealloced_not_returned_by_alloc)
        /*002c*/ 	.word	0x00000000


	//----- nvinfo : EIATTR_FRAME_SIZE
	.align		4
.L_25:
        /*0030*/ 	.byte	0x04, 0x11
        /*0032*/ 	.short	(.L_27 - .L_26)
	.align		4
.L_26:
        /*0034*/ 	.word	index@(_ZN7cutlass13device_kernelINS_4gemm6kernel13GemmUniversalIN4cute5tupleIJiiiiEEENS1_10collective13CollectiveMmaINS1_35MainloopSm100TmaUmmaWarpSpecializedILi9ELi2ELi4ENS5_IJNS4_1CILi1EEESB_SB_EEEEENS5_IJNSA_ILi64EEENSA_ILi224EEENSA_ILi32EEEEEENS_6half_tENS5_IJlSB_lEEESI_SJ_NS4_8TiledMMAINS4_8MMA_AtomIJNS4_20SM100_MMA_F16BF16_SSISI_SI_fLi64ELi224ELNS4_4UMMA5MajorE0ELSO_0ELNSN_7ScaleInE0ELSP_0EEEEEENS4_6LayoutISC_NS5_IJNSA_ILi0EEEST_ST_EEEEENS5_IJNS4_10UnderscoreESW_SW_EEEEENS4_13SM90_TMA_LOADENS4_14ComposedLayoutINS4_7SwizzleILi2ELi4ELi3EEENS4_18smem_ptr_flag_bitsILi16EEENSS_INS5_IJNSA_ILi8EEESG_EEENS5_IJSG_SB_EEEEEEEvNS4_8identityESZ_S19_vS1A_EENS_8epilogue10collective18CollectiveEpilogueINS1C_23Sm100TmaWarpSpecializedILi2ELi1ELi112ELb1ELb0EEEJSH_NS5_IJNSS_ISE_SB_EENSS_ISF_SB_EEEEESI_SJ_SI_SJ_NS1C_6fusion15FusionCallbacksIS1G_NS1K_17LinearCombinationISI_fSI_fLNS_15FloatRoundStyleE2EEESH_S1J_JEEENS4_5SM1004TMEM4LOAD26SM100_TMEM_LOAD_16dp256b4xESZ_S19_NS4_17SM75_U32x4_LDSM_NENS4_14SM90_TMA_STOREES19_NS4_17SM90_U32x4_STSM_NENS4_39AutoVectorizingCopyWithAssumedAlignmentILi128EEEEEEvvEEEEvNT_6ParamsE)
        /*0038*/ 	.word	0x00000000


	//----- nvinfo : EIATTR_MIN_STACK_SIZE
	.align		4
.L_27:
        /*003c*/ 	.byte	0x04, 0x12
        /*003e*/ 	.short	(.L_29 - .L_28)
	.align		4
.L_28:
        /*0040*/ 	.word	index@(_ZN7cutlass13device_kernelINS_4gemm6kernel13GemmUniversalIN4cute5tupleIJiiiiEEENS1_10collective13CollectiveMmaINS1_35MainloopSm100TmaUmmaWarpSpecializedILi9ELi2ELi4ENS5_IJNS4_1CILi1EEESB_SB_EEEEENS5_IJNSA_ILi64EEENSA_ILi224EEENSA_ILi32EEEEEENS_6half_tENS5_IJlSB_lEEESI_SJ_NS4_8TiledMMAINS4_8MMA_AtomIJNS4_20SM100_MMA_F16BF16_SSISI_SI_fLi64ELi224ELNS4_4UMMA5MajorE0ELSO_0ELNSN_7ScaleInE0ELSP_0EEEEEENS4_6LayoutISC_NS5_IJNSA_ILi0EEEST_ST_EEEEENS5_IJNS4_10UnderscoreESW_SW_EEEEENS4_13SM90_TMA_LOADENS4_14ComposedLayoutINS4_7SwizzleILi2ELi4ELi3EEENS4_18smem_ptr_flag_bitsILi16EEENSS_INS5_IJNSA_ILi8EEESG_EEENS5_IJSG_SB_EEEEEEEvNS4_8identityESZ_S19_vS1A_EENS_8epilogue10collective18CollectiveEpilogueINS1C_23Sm100TmaWarpSpecializedILi2ELi1ELi112ELb1ELb0EEEJSH_NS5_IJNSS_ISE_SB_EENSS_ISF_SB_EEEEESI_SJ_SI_SJ_NS1C_6fusion15FusionCallbacksIS1G_NS1K_17LinearCombinationISI_fSI_fLNS_15FloatRoundStyleE2EEESH_S1J_JEEENS4_5SM1004TMEM4LOAD26SM100_TMEM_LOAD_16dp256b4xESZ_S19_NS4_17SM75_U32x4_LDSM_NENS4_14SM90_TMA_STOREES19_NS4_17SM90_U32x4_STSM_NENS4_39AutoVectorizingCopyWithAssumedAlignmentILi128EEEEEEvvEEEEvNT_6ParamsE)
        /*0044*/ 	.word	0x00000000
.L_29:


//--------------------- .nv.compat                --------------------------
	.section	.nv.compat,"",@"SHT_CUDA_COMPAT_INFO"
	.align	4
        /*0000*/ 	.byte	0x02, 0x09, 0x01, 0x00, 0x02, 0x02, 0x02, 0x00, 0x02, 0x05, 0x05, 0x00, 0x03, 0x07, 0x01, 0x01
        /*0010*/ 	.byte	0x02, 0x03, 0x01, 0x00, 0x02, 0x06, 0x01, 0x00, 0x04, 0x0b, 0x08, 0x00, 0x09, 0x00, 0x00, 0x00
        /*0020*/ 	.byte	0x00, 0x00, 0x00, 0x00


//--------------------- .nv.info._ZN7cutlass13device_kernelINS_4gemm6kernel13GemmUniversalIN4cute5tupleIJiiiiEEENS1_10collective13CollectiveMmaINS1_35MainloopSm100TmaUmmaWarpSpecializedILi9ELi2ELi4ENS5_IJNS4_1CILi1EEESB_SB_EEEEENS5_IJNSA_ILi64EEENSA_ILi224EEENSA_ILi32EEEEEENS_6half_tENS5_IJlSB_lEEESI_SJ_NS4_8TiledMMAINS4_8MMA_AtomIJNS4_20SM100_MMA_F16BF16_SSISI_SI_fLi64ELi224ELNS4_4UMMA5MajorE0ELSO_0ELNSN_7ScaleInE0ELSP_0EEEEEENS4_6LayoutISC_NS5_IJNSA_ILi0EEEST_ST_EEEEENS5_IJNS4_10UnderscoreESW_SW_EEEEENS4_13SM90_TMA_LOADENS4_14ComposedLayoutINS4_7SwizzleILi2ELi4ELi3EEENS4_18smem_ptr_flag_bitsILi16EEENSS_INS5_IJNSA_ILi8EEESG_EEENS5_IJSG_SB_EEEEEEEvNS4_8identityESZ_S19_vS1A_EENS_8epilogue10collective18CollectiveEpilogueINS1C_23Sm100TmaWarpSpecializedILi2ELi1ELi112ELb1ELb0EEEJSH_NS5_IJNSS_ISE_SB_EENSS_ISF_SB_EEEEESI_SJ_SI_SJ_NS1C_6fusion15FusionCallbacksIS1G_NS1K_17LinearCombinationISI_fSI_fLNS_15FloatRoundStyleE2EEESH_S1J_JEEENS4_5SM1004TMEM4LOAD26SM100_TMEM_LOAD_16dp256b4xESZ_S19_NS4_17SM75_U32x4_LDSM_NENS4_14SM90_TMA_STOREES19_NS4_17SM90_U32x4_STSM_NENS4_39AutoVectorizingCopyWithAssumedAlignmentILi128EEEEEEvvEEEEvNT_6ParamsE --------------------------
	.section	.nv.info._ZN7cutlass13device_kernelINS_4gemm6kernel13GemmUniversalIN4cute5tupleIJiiiiEEENS1_10collective13CollectiveMmaINS1_35MainloopSm100TmaUmmaWarpSpecializedILi9ELi2ELi4ENS5_IJNS4_1CILi1EEESB_SB_EEEEENS5_IJNSA_ILi64EEENSA_ILi224EEENSA_ILi32EEEEEENS_6half_tENS5_IJlSB_lEEESI_SJ_NS4_8TiledMMAINS4_8MMA_AtomIJNS4_20SM100_MMA_F16BF16_SSISI_SI_fLi64ELi224ELNS4_4UMMA5MajorE0ELSO_0ELNSN_7ScaleInE0ELSP_0EEEEEENS4_6LayoutISC_NS5_IJNSA_ILi0EEEST_ST_EEEEENS5_IJNS4_10UnderscoreESW_SW_EEEEENS4_13SM90_TMA_LOADENS4_14ComposedLayoutINS4_7SwizzleILi2ELi4ELi3EEENS4_18smem_ptr_flag_bitsILi16EEENSS_INS5_IJNSA_ILi8EEESG_EEENS5_IJSG_SB_EEEEEEEvNS4_8identityESZ_S19_vS1A_EENS_8epilogue10collective18CollectiveEpilogueINS1C_23Sm100TmaWarpSpecializedILi2ELi1ELi112ELb1ELb0EEEJSH_NS5_IJNSS_ISE_SB_EENSS_ISF_SB_EEEEESI_SJ_SI_SJ_NS1C_6fusion15FusionCallbacksIS1G_NS1K_17LinearCombinationISI_fSI_fLNS_15FloatRoundStyleE2EEESH_S1J_JEEENS4_5SM1004TMEM4LOAD26SM100_TMEM_LOAD_16dp256b4xESZ_S19_NS4_17SM75_U32x4_LDSM_NENS4_14SM90_TMA_STOREES19_NS4_17SM90_U32x4_STSM_NENS4_39AutoVectorizingCopyWithAssumedAlignmentILi128EEEEEEvvEEEEvNT_6ParamsE,"",@"SHT_CUDA_INFO"
	.sectionflags	@""
	.align	4


	//----- nvinfo : EIATTR_CUDA_API_VERSION
	.align		4
        /*0000*/ 	.byte	0x04, 0x37
        /*0002*/ 	.short	(.L_31 - .L_30)
.L_30:
        /*0004*/ 	.word	0x00000082


	//----- nvinfo : EIATTR_KPARAM_INFO
	.align		4
.L_31:
        /*0008*/ 	.byte	0x04, 0x17
        /*000a*/ 	.short	(.L_33 - .L_32)
.L_32:
        /*000c*/ 	.word	0x00000000
        /*0010*/ 	.short	0x0000
        /*0012*/ 	.short	0x0000
        /*0014*/ 	.byte	0x00, 0xf0, 0x01, 0x20


	//----- nvinfo : EIATTR_AT_ENTRY_FRAGMENTS
	.align		4
.L_33:
        /*0018*/ 	.byte	0x04, 0x4f
        /*001a*/ 	.short	(.L_35 - .L_34)


	//   ....[0]....
.L_34:
        /*001c*/ 	.word	0x00000006


	//----- nvinfo : EIATTR_RESERVED_SMEM_USED
	.align		4
.L_35:
        /*0020*/ 	.byte	0x01, 0x41
	.zero		2


	//----- nvinfo : EIATTR_SPARSE_MMA_MASK
	.align		4
        /*0024*/ 	.byte	0x03, 0x50
        /*0026*/ 	.short	0x0000


	//----- nvinfo : EIATTR_TCGEN05_1CTA_USED
	.align		4
        /*0028*/ 	.byte	0x01, 0x51
	.zero		2


	//----- nvinfo : EIATTR_MAXREG_COUNT
	.align		4
        /*002c*/ 	.byte	0x03, 0x1b
        /*002e*/ 	.short	0x00ff


	//----- nvinfo : EIATTR_NUM_BARRIERS
	.align		4
        /*0030*/ 	.byte	0x02, 0x4c
        /*0032*/ 	.byte	0x07
	.zero		1


	//----- nvinfo : EIATTR_EXTERNS
	.align		4
        /*0034*/ 	.byte	0x04, 0x0f
        /*0036*/ 	.short	(.L_37 - .L_36)


	//   ....[0]....
	.align		4
.L_36:
        /*0038*/ 	.word	index@(__assertfail)


	//----- nvinfo : EIATTR_MERCURY_ISA_VERSION
	.align		4
.L_37:
        /*003c*/ 	.byte	0x03, 0x5f
        /*003e*/ 	.short	0x0101


	//----- nvinfo : EIATTR_INT_WARP_WIDE_INSTR_OFFSETS
	.align		4
        /*0040*/ 	.byte	0x04, 0x31
        /*0042*/ 	.short	(.L_39 - .L_38)


	//   ....[0]....
.L_38:
        /*0044*/ 	.word	0x00003cd0


	//   ....[1]....
        /*0048*/ 	.word	0x00003d00


	//   ....[2]....
        /*004c*/ 	.word	0x00003d20


	//   ....[3]....
        /*0050*/ 	.word	0x00004920


	//   ....[4]....
        /*0054*/ 	.word	0x000049c0


	//   ....[5]....
        /*0058*/ 	.word	0x00004a20


	//   ....[6]....
        /*005c*/ 	.word	0x00004a80


	//   ....[7]....
        /*0060*/ 	.word	0x00004ad0


	//   ....[8]....
        /*0064*/ 	.word	0x00004af0


	//   ....[9]....
        /*0068*/ 	.word	0x00004b90


	//   ....[10]....
        /*006c*/ 	.word	0x00004bf0


	//----- nvinfo : EIATTR_COOP_GROUP_MASK_REGIDS
	.align		4
.L_39:
        /*0070*/ 	.byte	0x04, 0x29
        /*0072*/ 	.short	(.L_41 - .L_40)


	//   ....[0]....
.L_40:
        /*0074*/ 	.word	0xffffffff


	//   ....[1]....
        /*0078*/ 	.word	0xffffffff


	//   ....[2]....
        /*007c*/ 	.word	0xffffffff


	//   ....[3]....
        /*0080*/ 	.word	0xffffffff


	//   ....[4]....
        /*0084*/ 	.word	0xffffffff


	//   ....[5]....
        /*0088*/ 	.word	0xffffffff


	//   ....[6]....
        /*008c*/ 	.word	0xffffffff


	//   ....[7]....
        /*0090*/ 	.word	0xffffffff


	//   ....[8]....
        /*0094*/ 	.word	0xffffffff


	//   ....[9]....
        /*0098*/ 	.word	0xffffffff


	//   ....[10]....
        /*009c*/ 	.word	0xffffffff


	//   ....[11]....
        /*00a0*/ 	.word	0xffffffff


	//   ....[12]....
        /*00a4*/ 	.word	0xffffffff


	//----- nvinfo : EIATTR_COOP_GROUP_INSTR_OFFSETS
	.align		4
.L_41:
        /*00a8*/ 	.byte	0x04, 0x28
        /*00aa*/ 	.short	(.L_43 - .L_42)


	//   ....[0]....
.L_42:
        /*00ac*/ 	.word	0x00000080


	//   ....[1]....
        /*00b0*/ 	.word	0x000004f0


	//   ....[2]....
        /*00b4*/ 	.word	0x00000730


	//   ....[3]....
        /*00b8*/ 	.word	0x00000890


	//   ....[4]....
        /*00bc*/ 	.word	0x00000990


	//   ....[5]....
        /*00c0*/ 	.word	0x00000b00


	//   ....[6]....
        /*00c4*/ 	.word	0x00000ca0


	//   ....[7]....
        /*00c8*/ 	.word	0x00001e50


	//   ....[8]....
        /*00cc*/ 	.word	0x00002fd0


	//   ....[9]....
        /*00d0*/ 	.word	0x000031e0


	//   ....[10]....
        /*00d4*/ 	.word	0x00003210


	//   ....[11]....
        /*00d8*/ 	.word	0x00003bb0


	//   ....[12]....
        /*00dc*/ 	.word	0x00003de0


	//----- nvinfo : EIATTR_VRC_CTA_INIT_COUNT
	.align		4
.L_43:
        /*00e0*/ 	.byte	0x02, 0x4a
        /*00e2*/ 	.byte	0x80
	.zero		1


	//----- nvinfo : EIATTR_SYSCALL_OFFSETS
	.align		4
        /*00e4*/ 	.byte	0x04, 0x46
        /*00e6*/ 	.short	(.L_45 - .L_44)


	//   ....[0]....
.L_44:
        /*00e8*/ 	.word	0x00005720


	//   ....[1]....
        /*00ec*/ 	.word	0x00005810


	//   ....[2]....
        /*00f0*/ 	.word	0x00006490


	//   ....[3]....
        /*00f4*/ 	.word	0x00006600


	//   ....[4]....
        /*00f8*/ 	.word	0x00006770


	//   ....[5]....
        /*00fc*/ 	.word	0x000068e0


	//   ....[6]....
        /*0100*/ 	.word	0x00006a50


	//   ....[7]....
        /*0104*/ 	.word	0x00006bc0


	//   ....[8]....
        /*0108*/ 	.word	0x00006d30


	//----- nvinfo : EIATTR_MBARRIER_INSTR_OFFSETS
	.align		4
.L_45:
        /*010c*/ 	.byte	0x04, 0x39
        /*010e*/ 	.short	(.L_47 - .L_46)


	//   ....[0]....
.L_46:
        /*0110*/ 	.word	0x000005f0
        /*0114*/ 	.word	0x000000ff
        /*0118*/ 	.word	0x00000000
        /*011c*/ 	.short	0x0100
        /*011e*/ 	.byte	0x04
	.zero		1


	//   ....[1]....
        /*0120*/ 	.word	0x00000600
        /*0124*/ 	.word	0x000000ff
        /*0128*/ 	.word	0x00000048
        /*012c*/ 	.short	0x0100
        /*012e*/ 	.byte	0x04
	.zero		1


	//   ....[2]....
        /*0130*/ 	.word	0x00000610
        /*0134*/ 	.word	0x000000ff
        /*0138*/ 	.word	0x00000008
        /*013c*/ 	.short	0x0100
        /*013e*/ 	.byte	0x04
	.zero		1


	//   ....[3]....
        /*0140*/ 	.word	0x00000620
        /*0144*/ 	.word	0x000000ff
        /*0148*/ 	.word	0x00000050
        /*014c*/ 	.short	0x0100
        /*014e*/ 	.byte	0x04
	.zero		1


	//   ....[4]....
        /*0150*/ 	.word	0x00000630
        /*0154*/ 	.word	0x000000ff
        /*0158*/ 	.word	0x00000010
        /*015c*/ 	.short	0x0100
        /*015e*/ 	.byte	0x04
	.zero		1


	//   ....[5]....
        /*0160*/ 	.word	0x00000640
        /*0164*/ 	.word	0x000000ff
        /*0168*/ 	.word	0x00000058
        /*016c*/ 	.short	0x0100
        /*016e*/ 	.byte	0x04
	.zero		1


	//   ....[6]....
        /*0170*/ 	.word	0x00000650
        /*0174*/ 	.word	0x000000ff
        /*0178*/ 	.word	0x00000018
        /*017c*/ 	.short	0x0100
        /*017e*/ 	.byte	0x04
	.zero		1


	//   ....[7]....
        /*0180*/ 	.word	0x00000660
        /*0184*/ 	.word	0x000000ff
        /*0188*/ 	.word	0x00000060
        /*018c*/ 	.short	0x0100
        /*018e*/ 	.byte	0x04
	.zero		1


	//   ....[8]....
        /*0190*/ 	.word	0x00000670
        /*0194*/ 	.word	0x000000ff
        /*0198*/ 	.word	0x00000020
        /*019c*/ 	.short	0x0100
        /*019e*/ 	.byte	0x04
	.zero		1


	//   ....[9]....
        /*01a0*/ 	.word	0x00000680
        /*01a4*/ 	.word	0x000000ff
        /*01a8*/ 	.word	0x00000068
        /*01ac*/ 	.short	0x0100
        /*01ae*/ 	.byte	0x04
	.zero		1


	//   ....[10]....
        /*01b0*/ 	.word	0x00000690
        /*01b4*/ 	.word	0x000000ff
        /*01b8*/ 	.word	0x00000028
        /*01bc*/ 	.short	0x0100
        /*01be*/ 	.byte	0x04
	.zero		1


	//   ....[11]....
        /*01c0*/ 	.word	0x000006a0
        /*01c4*/ 	.word	0x000000ff
        /*01c8*/ 	.word	0x00000070
        /*01cc*/ 	.short	0x0100
        /*01ce*/ 	.byte	0x04
	.zero		1


	//   ....[12]....
        /*01d0*/ 	.word	0x000006b0
        /*01d4*/ 	.word	0x000000ff
        /*01d8*/ 	.word	0x00000030
        /*01dc*/ 	.short	0x0100
        /*01de*/ 	.byte	0x04
	.zero		1


	//   ....[13]....
        /*01e0*/ 	.word	0x000006c0
        /*01e4*/ 	.word	0x000000ff
        /*01e8*/ 	.word	0x00000078
        /*01ec*/ 	.short	0x0100
        /*01ee*/ 	.byte	0x04
	.zero		1


	//   ....[14]....
        /*01f0*/ 	.word	0x000006d0
        /*01f4*/ 	.word	0x000000ff
        /*01f8*/ 	.word	0x00000038
        /*01fc*/ 	.short	0x0100
        /*01fe*/ 	.byte	0x04
	.zero		1


	//   ....[15]....
        /*0200*/ 	.word	0x000006e0
        /*0204*/ 	.word	0x000000ff
        /*0208*/ 	.word	0x00000080
        /*020c*/ 	.short	0x0100
        /*020e*/ 	.byte	0x04
	.zero		1


	//   ....[16]....
        /*0210*/ 	.word	0x000006f0
        /*0214*/ 	.word	0x000000ff
        /*0218*/ 	.word	0x00000040
        /*021c*/ 	.short	0x0100
        /*021e*/ 	.byte	0x04
	.zero		1


	//   ....[17]....
        /*0220*/ 	.word	0x00000700
        /*0224*/ 	.word	0x000000ff
        /*0228*/ 	.word	0x00000088
        /*022c*/ 	.short	0x0100
        /*022e*/ 	.byte	0x04
	.zero		1


	//   ....[18]....
        /*0230*/ 	.word	0x00000840
        /*0234*/ 	.word	0x000000ff
        /*0238*/ 	.word	0x00000090
        /*023c*/ 	.short	0x0100
        /*023e*/ 	.byte	0x04
	.zero		1


	//   ....[19]....
        /*0240*/ 	.word	0x00000850
        /*0244*/ 	.word	0x000000ff
        /*0248*/ 	.word	0x000000a0
        /*024c*/ 	.short	0x0100
        /*024e*/ 	.byte	0x04
	.zero		1


	//   ....[20]....
        /*0250*/ 	.word	0x00000860
        /*0254*/ 	.word	0x000000ff
        /*0258*/ 	.word	0x00000098
        /*025c*/ 	.short	0x0100
        /*025e*/ 	.byte	0x04
	.zero		1


	//   ....[21]....
        /*0260*/ 	.word	0x00000870
        /*0264*/ 	.word	0x000000ff
        /*0268*/ 	.word	0x000000a8
        /*026c*/ 	.short	0x0100
        /*026e*/ 	.byte	0x04
	.zero		1


	//   ....[22]....
        /*0270*/ 	.word	0x00000960
        /*0274*/ 	.word	0x000000ff
        /*0278*/ 	.word	0x000000b0
        /*027c*/ 	.short	0x0100
        /*027e*/ 	.byte	0x06
	.zero		1


	//   ....[23]....
        /*0280*/ 	.word	0x00000970
        /*0284*/ 	.word	0x000000ff
        /*0288*/ 	.word	0x000000b8
        /*028c*/ 	.short	0x0100
        /*028e*/ 	.byte	0x06
	.zero		1


	//   ....[24]....
        /*0290*/ 	.word	0x00000ab0
        /*0294*/ 	.word	0x000000ff
        /*0298*/ 	.word	0x000000c0
        /*029c*/ 	.short	0x0100
        /*029e*/ 	.byte	0x06
	.zero		1


	//   ....[25]....
        /*02a0*/ 	.word	0x00000ac0
        /*02a4*/ 	.word	0x000000ff
        /*02a8*/ 	.word	0x000000d0
        /*02ac*/ 	.short	0x0100
        /*02ae*/ 	.byte	0x06
	.zero		1


	//   ....[26]....
        /*02b0*/ 	.word	0x00000ad0
        /*02b4*/ 	.word	0x000000ff
        /*02b8*/ 	.word	0x000000c8
        /*02bc*/ 	.short	0x0100
        /*02be*/ 	.byte	0x06
	.zero		1


	//   ....[27]....
        /*02c0*/ 	.word	0x00000ae0
        /*02c4*/ 	.word	0x000000ff
        /*02c8*/ 	.word	0x000000d8
        /*02cc*/ 	.short	0x0100
        /*02ce*/ 	.byte	0x06
	.zero		1


	//   ....[28]....
        /*02d0*/ 	.word	0x00000c10
        /*02d4*/ 	.word	0x000000ff
        /*02d8*/ 	.word	0x000000e0
        /*02dc*/ 	.short	0x0100
        /*02de*/ 	.byte	0x04
	.zero		1


	//   ....[29]....
        /*02e0*/ 	.word	0x00000c20
        /*02e4*/ 	.word	0x000000ff
        /*02e8*/ 	.word	0x00000100
        /*02ec*/ 	.short	0x0100
        /*02ee*/ 	.byte	0x04
	.zero		1


	//   ....[30]....
        /*02f0*/ 	.word	0x00000c30
        /*02f4*/ 	.word	0x000000ff
        /*02f8*/ 	.word	0x000000e8
        /*02fc*/ 	.short	0x0100
        /*02fe*/ 	.byte	0x04
	.zero		1


	//   ....[31]....
        /*0300*/ 	.word	0x00000c40
        /*0304*/ 	.word	0x000000ff
        /*0308*/ 	.word	0x00000108
        /*030c*/ 	.short	0x0100
        /*030e*/ 	.byte	0x04
	.zero		1


	//   ....[32]....
        /*0310*/ 	.word	0x00000c50
        /*0314*/ 	.word	0x000000ff
        /*0318*/ 	.word	0x000000f0
        /*031c*/ 	.short	0x0100
        /*031e*/ 	.byte	0x04
	.zero		1


	//   ....[33]....
        /*0320*/ 	.word	0x00000c60
        /*0324*/ 	.word	0x000000ff
        /*0328*/ 	.word	0x00000110
        /*032c*/ 	.short	0x0100
        /*032e*/ 	.byte	0x04
	.zero		1


	//   ....[34]....
        /*0330*/ 	.word	0x00000c70
        /*0334*/ 	.word	0x000000ff
        /*0338*/ 	.word	0x000000f8
        /*033c*/ 	.short	0x0100
        /*033e*/ 	.byte	0x04
	.zero		1


	//   ....[35]....
        /*0340*/ 	.word	0x00000c80
        /*0344*/ 	.word	0x000000ff
        /*0348*/ 	.word	0x00000118
        /*034c*/ 	.short	0x0100
        /*034e*/ 	.byte	0x04
	.zero		1


	//   ....[36]....
        /*0350*/ 	.word	0x00000d90
        /*0354*/ 	.word	0x000000ff
        /*0358*/ 	.word	0x00000120
        /*035c*/ 	.short	0x0100
        /*035e*/ 	.byte	0x04
	.zero		1


	//   ....[37]....
        /*0360*/ 	.word	0x00000da0
        /*0364*/ 	.word	0x000000ff
        /*0368*/ 	.word	0x00000130
        /*036c*/ 	.short	0x0100
        /*036e*/ 	.byte	0x04
	.zero		1


	//   ....[38]....
        /*0370*/ 	.word	0x00000db0
        /*0374*/ 	.word	0x000000ff
        /*0378*/ 	.word	0x00000128
        /*037c*/ 	.short	0x0100
        /*037e*/ 	.byte	0x04
	.zero		1


	//   ....[39]....
        /*0380*/ 	.word	0x00000dc0
        /*0384*/ 	.word	0x000000ff
        /*0388*/ 	.word	0x00000138
        /*038c*/ 	.short	0x0100
        /*038e*/ 	.byte	0x04
	.zero		1


	//   ....[40]....
        /*0390*/ 	.word	0x00001770
        /*0394*/ 	.word	0x00000000
        /*0398*/ 	.word	0x00000130
        /*039c*/ 	.short	0x010a
        /*039e*/ 	.byte	0xff
	.zero		1


	//   ....[41]....
        /*03a0*/ 	.word	0x000017a0
        /*03a4*/ 	.word	0x00000000
        /*03a8*/ 	.word	0x00000120
        /*03ac*/ 	.short	0x0101
        /*03ae*/ 	.byte	0xff
	.zero		1


	//   ....[42]....
        /*03b0*/ 	.word	0x00001870
        /*03b4*/ 	.word	0x000000ff
        /*03b8*/ 	.word	0x00000048
        /*03bc*/ 	.short	0x010a
        /*03be*/ 	.byte	0x05
	.zero		1


	//   ....[43]....
        /*03c0*/ 	.word	0x000018f0
        /*03c4*/ 	.word	0x000000ff
        /*03c8*/ 	.word	0x00000048
        /*03cc*/ 	.short	0x010a
        /*03ce*/ 	.byte	0x21
	.zero		1


	//   ....[44]....
        /*03d0*/ 	.word	0x00001a40
        /*03d4*/ 	.word	0x000000ff
        /*03d8*/ 	.word	0x00000048
        /*03dc*/ 	.short	0x010a
        /*03de*/ 	.byte	0x08
	.zero		1


	//   ....[45]....
        /*03e0*/ 	.word	0x00001b50
        /*03e4*/ 	.word	0x000000ff
        /*03e8*/ 	.word	0x000000b8
        /*03ec*/ 	.short	0x0101
        /*03ee*/ 	.byte	0x04
	.zero		1


	//   ....[46]....
        /*03f0*/ 	.word	0x00001b70
        /*03f4*/ 	.word	0x000000ff
        /*03f8*/ 	.word	0x00000048
        /*03fc*/ 	.short	0x010a
        /*03fe*/ 	.byte	0x05
	.zero		1


	//   ....[47]....
        /*0400*/ 	.word	0x00001bf0
        /*0404*/ 	.word	0x000000ff
        /*0408*/ 	.word	0x00000048
        /*040c*/ 	.short	0x010a
        /*040e*/ 	.byte	0x11
	.zero		1


	//   ....[48]....
        /*0410*/ 	.word	0x00001d40
        /*0414*/ 	.word	0x000000ff
        /*0418*/ 	.word	0x00000048
        /*041c*/ 	.short	0x010a
        /*041e*/ 	.byte	0x07
	.zero		1


	//   ....[49]....
        /*0420*/ 	.word	0x00001e80
        /*0424*/ 	.word	0x00000003
        /*0428*/ 	.word	0x000000c0
        /*042c*/ 	.short	0x010a
        /*042e*/ 	.byte	0xff
	.zero		1


	//   ....[50]....
        /*0430*/ 	.word	0x00001fd0
        /*0434*/ 	.word	0x00000000
        /*0438*/ 	.word	0x00000000
        /*043c*/ 	.short	0x0101
        /*043e*/ 	.byte	0xff
	.zero		1


	//   ....[51]....
        /*0440*/ 	.word	0x00002570
        /*0444*/ 	.word	0x000000ff
        /*0448*/ 	.word	0x00000000
        /*044c*/ 	.short	0x010a
        /*044e*/ 	.byte	0x04
	.zero		1


	//   ....[52]....
        /*0450*/ 	.word	0x00002600
        /*0454*/ 	.word	0x000000ff
        /*0458*/ 	.word	0x00000000
        /*045c*/ 	.short	0x010a
        /*045e*/ 	.byte	0x05
	.zero		1


	//   ....[53]....
        /*0460*/ 	.word	0x00002690
        /*0464*/ 	.word	0x000000ff
        /*0468*/ 	.word	0x00000000
        /*046c*/ 	.short	0x010a
        /*046e*/ 	.byte	0x05
	.zero		1


	//   ....[54]....
        /*0470*/ 	.word	0x00002720
        /*0474*/ 	.word	0x000000ff
        /*0478*/ 	.word	0x00000000
        /*047c*/ 	.short	0x010a
        /*047e*/ 	.byte	0x05
	.zero		1


	//   ....[55]....
        /*0480*/ 	.word	0x000027b0
        /*0484*/ 	.word	0x000000ff
        /*0488*/ 	.word	0x00000000
        /*048c*/ 	.short	0x010a
        /*048e*/ 	.byte	0x05
	.zero		1


	//   ....[56]....
        /*0490*/ 	.word	0x00002840
        /*0494*/ 	.word	0x000000ff
        /*0498*/ 	.word	0x00000000
        /*049c*/ 	.short	0x010a
        /*049e*/ 	.byte	0x05
	.zero		1


	//   ....[57]....
        /*04a0*/ 	.word	0x000028d0
        /*04a4*/ 	.word	0x000000ff
        /*04a8*/ 	.word	0x00000000
        /*04ac*/ 	.short	0x010a
        /*04ae*/ 	.byte	0x05
	.zero		1


	//   ....[58]....
        /*04b0*/ 	.word	0x00002960
        /*04b4*/ 	.word	0x000000ff
        /*04b8*/ 	.word	0x00000000
        /*04bc*/ 	.short	0x010a
        /*04be*/ 	.byte	0x05
	.zero		1


	//   ....[59]....
        /*04c0*/ 	.word	0x00002a00
        /*04c4*/ 	.word	0x00000000
        /*04c8*/ 	.word	0x00000000
        /*04cc*/ 	.short	0x010a
        /*04ce*/ 	.byte	0xff
	.zero		1


	//   ....[60]....
        /*04d0*/ 	.word	0x00002b20
        /*04d4*/ 	.word	0x00000002
        /*04d8*/ 	.word	0x00000120
        /*04dc*/ 	.short	0x010a
        /*04de*/ 	.byte	0xff
	.zero		1


	//   ....[61]....
        /*04e0*/ 	.word	0x00002b90
        /*04e4*/ 	.word	0x00000002
        /*04e8*/ 	.word	0x00000000
        /*04ec*/ 	.short	0x0101
        /*04ee*/ 	.byte	0xff
	.zero		1


	//   ....[62]....
        /*04f0*/ 	.word	0x00002bb0
        /*04f4*/ 	.word	0x000000ff
        /*04f8*/ 	.word	0x000000d0
        /*04fc*/ 	.short	0x010a
        /*04fe*/ 	.byte	0x04
	.zero		1


	//   ....[63]....
        /*0500*/ 	.word	0x00002cd0
        /*0504*/ 	.word	0x00000002
        /*0508*/ 	.word	0x000000c0
        /*050c*/ 	.short	0x010a
        /*050e*/ 	.byte	0xff
	.zero		1


	//   ....[64]....
        /*0510*/ 	.word	0x00002dd0
        /*0514*/ 	.word	0x00000002
        /*0518*/ 	.word	0x00000000
        /*051c*/ 	.short	0x0101
        /*051e*/ 	.byte	0xff
	.zero		1


	//   ....[65]....
        /*0520*/ 	.word	0x00002e60
        /*0524*/ 	.word	0x000000ff
        /*0528*/ 	.word	0x000000d0
        /*052c*/ 	.short	0x0106
        /*052e*/ 	.byte	0x04
	.zero		1


	//   ....[66]....
        /*0530*/ 	.word	0x00002e80
        /*0534*/ 	.word	0x000000ff
        /*0538*/ 	.word	0x000000d0
        /*053c*/ 	.short	0x010a
        /*053e*/ 	.byte	0x04
	.zero		1


	//   ....[67]....
        /*0540*/ 	.word	0x00002f10
        /*0544*/ 	.word	0x000000ff
        /*0548*/ 	.word	0x000000d0
        /*054c*/ 	.short	0x0106
        /*054e*/ 	.byte	0x06
	.zero		1


	//   ....[68]....
        /*0550*/ 	.word	0x00002f50
        /*0554*/ 	.word	0x00000000
        /*0558*/ 	.word	0x000000d0
        /*055c*/ 	.short	0x010a
        /*055e*/ 	.byte	0xff
	.zero		1


	//   ....[69]....
        /*0560*/ 	.word	0x00003450
        /*0564*/ 	.word	0x00000000
        /*0568*/ 	.word	0x000000c0
        /*056c*/ 	.short	0x010a
        /*056e*/ 	.byte	0xff
	.zero		1


	//   ....[70]....
        /*0570*/ 	.word	0x00003550
        /*0574*/ 	.word	0x00000003
        /*0578*/ 	.word	0x00000000
        /*057c*/ 	.short	0x0101
        /*057e*/ 	.byte	0xff
	.zero		1


	//   ....[71]....
        /*0580*/ 	.word	0x00003560
        /*0584*/ 	.word	0x000000ff
        /*0588*/ 	.word	0x00000000
        /*058c*/ 	.short	0x010a
        /*058e*/ 	.byte	0x05
	.zero		1


	//   ....[72]....
        /*0590*/ 	.word	0x000035d0
        /*0594*/ 	.word	0x000000ff
        /*0598*/ 	.word	0x00000100
        /*059c*/ 	.short	0x010a
        /*059e*/ 	.byte	0x16
	.zero		1


	//   ....[73]....
        /*05a0*/ 	.word	0x000036a0
        /*05a4*/ 	.word	0x000000ff
        /*05a8*/ 	.word	0x00000000
        /*05ac*/ 	.short	0x010a
        /*05ae*/ 	.byte	0x07
	.zero		1


	//   ....[74]....
        /*05b0*/ 	.word	0x000037e0
        /*05b4*/ 	.word	0x000000ff
        /*05b8*/ 	.word	0x00000000
        /*05bc*/ 	.short	0x010a
        /*05be*/ 	.byte	0x06
	.zero		1


	//   ....[75]....
        /*05c0*/ 	.word	0x000039e0
        /*05c4*/ 	.word	0x000000ff
        /*05c8*/ 	.word	0x00000000
        /*05cc*/ 	.short	0x010a
        /*05ce*/ 	.byte	0x04
	.zero		1


	//   ....[76]....
        /*05d0*/ 	.word	0x00003a70
        /*05d4*/ 	.word	0x000000ff
        /*05d8*/ 	.word	0x00000000
        /*05dc*/ 	.short	0x010a
        /*05de*/ 	.byte	0x05
	.zero		1


	//   ....[77]....
        /*05e0*/ 	.word	0x00003b00
        /*05e4*/ 	.word	0x000000ff
        /*05e8*/ 	.word	0x00000000
        /*05ec*/ 	.short	0x010a
        /*05ee*/ 	.byte	0x05
	.zero		1


	//   ....[78]....
        /*05f0*/ 	.word	0x00003b90
        /*05f4*/ 	.word	0x000000ff
        /*05f8*/ 	.word	0x00000000
        /*05fc*/ 	.short	0x010a
        /*05fe*/ 	.byte	0x04
	.zero		1


	//   ....[79]....
        /*0600*/ 	.word	0x00004060
        /*0604*/ 	.word	0x00000003
        /*0608*/ 	.word	0x000000c0
        /*060c*/ 	.short	0x010a
        /*060e*/ 	.byte	0xff
	.zero		1


	//   ....[80]....
        /*0610*/ 	.word	0x000041d0
        /*0614*/ 	.word	0x00000000
        /*0618*/ 	.word	0x00000000
        /*061c*/ 	.short	0x0101
        /*061e*/ 	.byte	0xff
	.zero		1


	//   ....[81]....
        /*0620*/ 	.word	0x00004680
        /*0624*/ 	.word	0x000000ff
        /*0628*/ 	.word	0x000000b8
        /*062c*/ 	.short	0x010a
        /*062e*/ 	.byte	0x06
	.zero		1


	//   ....[82]....
        /*0630*/ 	.word	0x00004850
        /*0634*/ 	.word	0x000000ff
        /*0638*/ 	.word	0x000000a0
        /*063c*/ 	.short	0x010a
        /*063e*/ 	.byte	0x05
	.zero		1


	//   ....[83]....
        /*0640*/ 	.word	0x00004c30
        /*0644*/ 	.word	0x000000ff
        /*0648*/ 	.word	0x00000090
        /*064c*/ 	.short	0x010b
        /*064e*/ 	.byte	0x05
	.zero		1


	//   ....[84]....
        /*0650*/ 	.word	0x00004c40
        /*0654*/ 	.word	0x000000ff
        /*0658*/ 	.word	0x00000000
        /*065c*/ 	.short	0x0101
        /*065e*/ 	.byte	0x04
	.zero		1


	//   ....[85]....
        /*0660*/ 	.word	0x00004c90
        /*0664*/ 	.word	0x000000ff
        /*0668*/ 	.word	0x00000000
        /*066c*/ 	.short	0x010a
        /*066e*/ 	.byte	0x04
	.zero		1


	//   ....[86]....
        /*0670*/ 	.word	0x00004d30
        /*0674*/ 	.word	0x00000000
        /*0678*/ 	.word	0x00000000
        /*067c*/ 	.short	0x010a
        /*067e*/ 	.byte	0xff
	.zero		1


	//   ....[87]....
        /*0680*/ 	.word	0x00004f80
        /*0684*/ 	.word	0x000000ff
        /*0688*/ 	.word	0x000000c0
        /*068c*/ 	.short	0x010a
        /*068e*/ 	.byte	0x04
	.zero		1


	//   ....[88]....
        /*0690*/ 	.word	0x00005050
        /*0694*/ 	.word	0x000000ff
        /*0698*/ 	.word	0x00000000
        /*069c*/ 	.short	0x0101
        /*069e*/ 	.byte	0x04
	.zero		1


	//   ....[89]....
        /*06a0*/ 	.word	0x00005c80
        /*06a4*/ 	.word	0x00000000
        /*06a8*/ 	.word	0x00000090
        /*06ac*/ 	.short	0x010a
        /*06ae*/ 	.byte	0xff
	.zero		1


	//   ....[90]....
        /*06b0*/ 	.word	0x00005d70
        /*06b4*/ 	.word	0x00000011
        /*06b8*/ 	.word	0x000000e0
        /*06bc*/ 	.short	0x010a
        /*06be*/ 	.byte	0xff
	.zero		1


	//   ....[91]....
        /*06c0*/ 	.word	0x00005f40
        /*06c4*/ 	.word	0x00000000
        /*06c8*/ 	.word	0x00000090
        /*06cc*/ 	.short	0x010a
        /*06ce*/ 	.byte	0xff
	.zero		1


	//   ....[92]....
        /*06d0*/ 	.word	0x000062c0
        /*06d4*/ 	.word	0x00000011
        /*06d8*/ 	.word	0x000000e0
        /*06dc*/ 	.short	0x010a
        /*06de*/ 	.byte	0xff
	.zero		1


	//   ....[93]....
        /*06e0*/ 	.word	0x00007070
        /*06e4*/ 	.word	0x000000ff
        /*06e8*/ 	.word	0x00000000
        /*06ec*/ 	.short	0x0101
        /*06ee*/ 	.byte	0x04
	.zero		1


	//   ....[94]....
        /*06f0*/ 	.word	0x00008cd0
        /*06f4*/ 	.word	0x00000000
        /*06f8*/ 	.word	0x00000000
        /*06fc*/ 	.short	0x0101
        /*06fe*/ 	.byte	0xff
	.zero		1


	//   ....[95]....
        /*0700*/ 	.word	0x00008f60
        /*0704*/ 	.word	0x00000000
        /*0708*/ 	.word	0x00000130
        /*070c*/ 	.short	0x010a
        /*070e*/ 	.byte	0xff
	.zero		1


	//   ....[96]....
        /*0710*/ 	.word	0x00008fc0
        /*0714*/ 	.word	0x00000000
        /*0718*/ 	.word	0x00000048
        /*071c*/ 	.short	0x010a
        /*071e*/ 	.byte	0xff
	.zero		1


	//   ....[97]....
        /*0720*/ 	.word	0x00009020
        /*0724*/ 	.word	0x00000000
        /*0728*/ 	.word	0x00000048
        /*072c*/ 	.short	0x010a
        /*072e*/ 	.byte	0xff
	.zero		1


	//   ....[98]....
        /*0730*/ 	.word	0x00009070
        /*0734*/ 	.word	0x00000003
        /*0738*/ 	.word	0x000000c0
        /*073c*/ 	.short	0x010a
        /*073e*/ 	.byte	0xff
	.zero		1


	//   ....[99]....
        /*0740*/ 	.word	0x000090d0
        /*0744*/ 	.word	0x00000000
        /*0748*/ 	.word	0x00000000
        /*074c*/ 	.short	0x010a
        /*074e*/ 	.byte	0xff
	.zero		1


	//   ....[100]....
        /*0750*/ 	.word	0x00009130
        /*0754*/ 	.word	0x00000000
        /*0758*/ 	.word	0x00000000
        /*075c*/ 	.short	0x010a
        /*075e*/ 	.byte	0xff
	.zero		1


	//   ....[101]....
        /*0760*/ 	.word	0x00009190
        /*0764*/ 	.word	0x00000000
        /*0768*/ 	.word	0x00000000
        /*076c*/ 	.short	0x010a
        /*076e*/ 	.byte	0xff
	.zero		1


	//   ....[102]....
        /*0770*/ 	.word	0x000091f0
        /*0774*/ 	.word	0x00000000
        /*0778*/ 	.word	0x00000000
        /*077c*/ 	.short	0x010a
        /*077e*/ 	.byte	0xff
	.zero		1


	//   ....[103]....
        /*0780*/ 	.word	0x00009250
        /*0784*/ 	.word	0x00000000
        /*0788*/ 	.word	0x00000000
        /*078c*/ 	.short	0x010a
        /*078e*/ 	.byte	0xff
	.zero		1


	//   ....[104]....
        /*0790*/ 	.word	0x000092b0
        /*0794*/ 	.word	0x00000000
        /*0798*/ 	.word	0x00000000
        /*079c*/ 	.short	0x010a
        /*079e*/ 	.byte	0xff
	.zero		1


	//   ....[105]....
        /*07a0*/ 	.word	0x00009310
        /*07a4*/ 	.word	0x00000000
        /*07a8*/ 	.word	0x00000000
        /*07ac*/ 	.short	0x010a
        /*07ae*/ 	.byte	0xff
	.zero		1


	//   ....[106]....
        /*07b0*/ 	.word	0x00009370
        /*07b4*/ 	.word	0x00000000
        /*07b8*/ 	.word	0x00000000
        /*07bc*/ 	.short	0x010a
        /*07be*/ 	.byte	0xff
	.zero		1


	//   ....[107]....
        /*07c0*/ 	.word	0x000093c0
        /*07c4*/ 	.word	0x00000002
        /*07c8*/ 	.word	0x00000120
        /*07cc*/ 	.short	0x010a
        /*07ce*/ 	.byte	0xff
	.zero		1


	//   ....[108]....
        /*07d0*/ 	.word	0x00009420
        /*07d4*/ 	.word	0x00000002
        /*07d8*/ 	.word	0x000000d0
        /*07dc*/ 	.short	0x010a
        /*07de*/ 	.byte	0xff
	.zero		1


	//   ....[109]....
        /*07e0*/ 	.word	0x00009470
        /*07e4*/ 	.word	0x00000002
        /*07e8*/ 	.word	0x000000c0
        /*07ec*/ 	.short	0x010a
        /*07ee*/ 	.byte	0xff
	.zero		1


	//   ....[110]....
        /*07f0*/ 	.word	0x000094d0
        /*07f4*/ 	.word	0x00000000
        /*07f8*/ 	.word	0x000000d0
        /*07fc*/ 	.short	0x010a
        /*07fe*/ 	.byte	0xff
	.zero		1


	//   ....[111]....
        /*0800*/ 	.word	0x00009520
        /*0804*/ 	.word	0x00000000
        /*0808*/ 	.word	0x000000c0
        /*080c*/ 	.short	0x010a
        /*080e*/ 	.byte	0xff
	.zero		1


	//   ....[112]....
        /*0810*/ 	.word	0x00009580
        /*0814*/ 	.word	0x00000002
        /*0818*/ 	.word	0x00000100
        /*081c*/ 	.short	0x010a
        /*081e*/ 	.byte	0xff
	.zero		1


	//   ....[113]....
        /*0820*/ 	.word	0x000095e0
        /*0824*/ 	.word	0x00000000
        /*0828*/ 	.word	0x00000000
        /*082c*/ 	.short	0x010a
        /*082e*/ 	.byte	0xff
	.zero		1


	//   ....[114]....
        /*0830*/ 	.word	0x00009640
        /*0834*/ 	.word	0x00000000
        /*0838*/ 	.word	0x00000000
        /*083c*/ 	.short	0x010a
        /*083e*/ 	.byte	0xff
	.zero		1


	//   ....[115]....
        /*0840*/ 	.word	0x000096a0
        /*0844*/ 	.word	0x00000000
        /*0848*/ 	.word	0x00000000
        /*084c*/ 	.short	0x010a
        /*084e*/ 	.byte	0xff
	.zero		1


	//   ....[116]....
        /*0850*/ 	.word	0x00009700
        /*0854*/ 	.word	0x00000000
        /*0858*/ 	.word	0x00000000
        /*085c*/ 	.short	0x010a
        /*085e*/ 	.byte	0xff
	.zero		1


	//   ....[117]....
        /*0860*/ 	.word	0x00009760
        /*0864*/ 	.word	0x00000000
        /*0868*/ 	.word	0x00000000
        /*086c*/ 	.short	0x010a
        /*086e*/ 	.byte	0xff
	.zero		1


	//   ....[118]....
        /*0870*/ 	.word	0x000097b0
        /*0874*/ 	.word	0x00000003
        /*0878*/ 	.word	0x000000c0
        /*087c*/ 	.short	0x010a
        /*087e*/ 	.byte	0xff
	.zero		1


	//   ....[119]....
        /*0880*/ 	.word	0x00009810
        /*0884*/ 	.word	0x00000000
        /*0888*/ 	.word	0x000000b8
        /*088c*/ 	.short	0x010a
        /*088e*/ 	.byte	0xff
	.zero		1


	//   ....[120]....
        /*0890*/ 	.word	0x00009870
        /*0894*/ 	.word	0x00000002
        /*0898*/ 	.word	0x000000a0
        /*089c*/ 	.short	0x010a
        /*089e*/ 	.byte	0xff
	.zero		1


	//   ....[121]....
        /*08a0*/ 	.word	0x000098d0
        /*08a4*/ 	.word	0x00000000
        /*08a8*/ 	.word	0x00000000
        /*08ac*/ 	.short	0x010a
        /*08ae*/ 	.byte	0xff
	.zero		1


	//   ....[122]....
        /*08b0*/ 	.word	0x00009930
        /*08b4*/ 	.word	0x00000000
        /*08b8*/ 	.word	0x000000c0
        /*08bc*/ 	.short	0x010a
        /*08be*/ 	.byte	0xff
	.zero		1


	//   ....[123]....
        /*08c0*/ 	.word	0x00009980
        /*08c4*/ 	.word	0x00000000
        /*08c8*/ 	.word	0x00000090
        /*08cc*/ 	.short	0x010a
        /*08ce*/ 	.byte	0xff
	.zero		1


	//   ....[124]....
        /*08d0*/ 	.word	0x000099d0
        /*08d4*/ 	.word	0x00000011
        /*08d8*/ 	.word	0x000000e0
        /*08dc*/ 	.short	0x010a
        /*08de*/ 	.byte	0xff
	.zero		1


	//----- nvinfo : EIATTR_NUM_MBARRIERS
	.align		4
.L_47:
        /*08e0*/ 	.byte	0x03, 0x38
        /*08e2*/ 	.short	0x0028


	//----- nvinfo : EIATTR_EXIT_INSTR_OFFSETS
	.align		4
        /*08e4*/ 	.byte	0x04, 0x1c
        /*08e6*/ 	.short	(.L_49 - .L_48)


	//   ....[0]....
.L_48:
        /*08e8*/ 	.word	0x00002a30


	//   ....[1]....
        /*08ec*/ 	.word	0x00002f20


	//   ....[2]....
        /*08f0*/ 	.word	0x00002f80


	//   ....[3]....
        /*08f4*/ 	.word	0x00003df0


	//   ....[4]....
        /*08f8*/ 	.word	0x00004d60


	//   ....[5]....
        /*08fc*/ 	.word	0x00004da0


	//   ....[6]....
        /*0900*/ 	.word	0x00008e70


	//   ....[7]....
        /*0904*/ 	.word	0x00008ef0


	//   ....[8]....
        /*0908*/ 	.word	0x00008f20


	//   ....[9]....
        /*090c*/ 	.word	0x00008f50


	//----- nvinfo : EIATTR_MAX_THREADS
	.align		4
.L_49:
        /*0910*/ 	.byte	0x04, 0x05
        /*0912*/ 	.short	(.L_51 - .L_50)
.L_50:
        /*0914*/ 	.word	0x00000100
        /*0918*/ 	.word	0x00000001
        /*091c*/ 	.word	0x00000001


	//----- nvinfo : EIATTR_CRS_STACK_SIZE
	.align		4
.L_51:
        /*0920*/ 	.byte	0x04, 0x1e
        /*0922*/ 	.short	(.L_53 - .L_52)
.L_52:
        /*0924*/ 	.word	0x00000000


	//----- nvinfo : EIATTR_CBANK_PARAM_SIZE
	.align		4
.L_53:
        /*0928*/ 	.byte	0x03, 0x19
        /*092a*/ 	.short	0x0800


	//----- nvinfo : EIATTR_PARAM_CBANK
	.align		4
        /*092c*/ 	.byte	0x04, 0x0a
        /*092e*/ 	.short	(.L_55 - .L_54)
	.align		4
.L_54:
        /*0930*/ 	.word	index@(.nv.constant0._ZN7cutlass13device_kernelINS_4gemm6kernel13GemmUniversalIN4cute5tupleIJiiiiEEENS1_10collective13CollectiveMmaINS1_35MainloopSm100TmaUmmaWarpSpecializedILi9ELi2ELi4ENS5_IJNS4_1CILi1EEESB_SB_EEEEENS5_IJNSA_ILi64EEENSA_ILi224EEENSA_ILi32EEEEEENS_6half_tENS5_IJlSB_lEEESI_SJ_NS4_8TiledMMAINS4_8MMA_AtomIJNS4_20SM100_MMA_F16BF16_SSISI_SI_fLi64ELi224ELNS4_4UMMA5MajorE0ELSO_0ELNSN_7ScaleInE0ELSP_0EEEEEENS4_6LayoutISC_NS5_IJNSA_ILi0EEEST_ST_EEEEENS5_IJNS4_10UnderscoreESW_SW_EEEEENS4_13SM90_TMA_LOADENS4_14ComposedLayoutINS4_7SwizzleILi2ELi4ELi3EEENS4_18smem_ptr_flag_bitsILi16EEENSS_INS5_IJNSA_ILi8EEESG_EEENS5_IJSG_SB_EEEEEEEvNS4_8identityESZ_S19_vS1A_EENS_8epilogue10collective18CollectiveEpilogueINS1C_23Sm100TmaWarpSpecializedILi2ELi1ELi112ELb1ELb0EEEJSH_NS5_IJNSS_ISE_SB_EENSS_ISF_SB_EEEEESI_SJ_SI_SJ_NS1C_6fusion15FusionCallbacksIS1G_NS1K_17LinearCombinationISI_fSI_fLNS_15FloatRoundStyleE2EEESH_S1J_JEEENS4_5SM1004TMEM4LOAD26SM100_TMEM_LOAD_16dp256b4xESZ_S19_NS4_17SM75_U32x4_LDSM_NENS4_14SM90_TMA_STOREES19_NS4_17SM90_U32x4_STSM_NENS4_39AutoVectorizingCopyWithAssumedAlignmentILi128EEEEEEvvEEEEvNT_6ParamsE)
        /*0934*/ 	.short	0x0380
        /*0936*/ 	.short	0x0800


	//----- nvinfo : EIATTR_SW_WAR
	.align		4
.L_55:
        /*0938*/ 	.byte	0x04, 0x36
        /*093a*/ 	.short	(.L_57 - .L_56)
.L_56:
        /*093c*/ 	.word	0x00000008
.L_57:


//--------------------- .nv.callgraph             --------------------------
	.section	.nv.callgraph,"",@"SHT_CUDA_CALLGRAPH"
	.align	4
	.sectionentsize	8
	.align		4
        /*0000*/ 	.word	0x00000000
	.align		4
        /*0004*/ 	.word	0xffffffff
	.align		4
        /*0008*/ 	.word	index@(_ZN7cutlass13device_kernelINS_4gemm6kernel13GemmUniversalIN4cute5tupleIJiiiiEEENS1_10collective13CollectiveMmaINS1_35MainloopSm100TmaUmmaWarpSpecializedILi9ELi2ELi4ENS5_IJNS4_1CILi1EEESB_SB_EEEEENS5_IJNSA_ILi64EEENSA_ILi224EEENSA_ILi32EEEEEENS_6half_tENS5_IJlSB_lEEESI_SJ_NS4_8TiledMMAINS4_8MMA_AtomIJNS4_20SM100_MMA_F16BF16_SSISI_SI_fLi64ELi224ELNS4_4UMMA5MajorE0ELSO_0ELNSN_7ScaleInE0ELSP_0EEEEEENS4_6LayoutISC_NS5_IJNSA_ILi0EEEST_ST_EEEEENS5_IJNS4_10UnderscoreESW_SW_EEEEENS4_13SM90_TMA_LOADENS4_14ComposedLayoutINS4_7SwizzleILi2ELi4ELi3EEENS4_18smem_ptr_flag_bitsILi16EEENSS_INS5_IJNSA_ILi8EEESG_EEENS5_IJSG_SB_EEEEEEEvNS4_8identityESZ_S19_vS1A_EENS_8epilogue10collective18CollectiveEpilogueINS1C_23Sm100TmaWarpSpecializedILi2ELi1ELi112ELb1ELb0EEEJSH_NS5_IJNSS_ISE_SB_EENSS_ISF_SB_EEEEESI_SJ_SI_SJ_NS1C_6fusion15FusionCallbacksIS1G_NS1K_17LinearCombinationISI_fSI_fLNS_15FloatRoundStyleE2EEESH_S1J_JEEENS4_5SM1004TMEM4LOAD26SM100_TMEM_LOAD_16dp256b4xESZ_S19_NS4_17SM75_U32x4_LDSM_NENS4_14SM90_TMA_STOREES19_NS4_17SM90_U32x4_STSM_NENS4_39AutoVectorizingCopyWithAssumedAlignmentILi128EEEEEEvvEEEEvNT_6ParamsE)
	.align		4
        /*000c*/ 	.word	index@(__assertfail)
	.align		4
        /*0010*/ 	.word	0x00000000
	.align		4
        /*0014*/ 	.word	0xfffffffe
	.align		4
        /*0018*/ 	.word	0x00000000
	.align		4
        /*001c*/ 	.word	0xfffffffd
	.align		4
        /*0020*/ 	.word	0x00000000
	.align		4
        /*0024*/ 	.word	0xfffffffc


//--------------------- .nv.constant4             --------------------------
	.section	.nv.constant4,"a",@progbits
	.align	8
	.align		8
.nv.constant4:
        /*0000*/ 	.dword	__assertfail
	.align		8
        /*0008*/ 	.dword	__unnamed_1
	.align		8
        /*0010*/ 	.dword	__unnamed_2
	.align		8
        /*0018*/ 	.dword	_ZN39_INTERNAL_ac48a998_4_k_cu_75eb21f7_86344cuda3std3__45__cpo5beginE
	.align		8
        /*0020*/ 	.dword	_ZN39_INTERNAL_ac48a998_4_k_cu_75eb21f7_86344cuda3std3__45__cpo3endE
	.align		8
        /*0028*/ 	.dword	_ZN39_INTERNAL_ac48a998_4_k_cu_75eb21f7_86344cuda3std3__45__cpo6cbeginE
	.align		8
        /*0030*/ 	.dword	_ZN39_INTERNAL_ac48a998_4_k_cu_75eb21f7_86344cuda3std3__45__cpo4cendE
	.align		8
        /*0038*/ 	.dword	_ZN39_INTERNAL_ac48a998_4_k_cu_75eb21f7_86344cuda3std3__441_GLOBAL__N__ac48a998_4_k_cu_75eb21f7_86346ignoreE
	.align		8
        /*0040*/ 	.dword	_ZN39_INTERNAL_ac48a998_4_k_cu_75eb21f7_86344cuda3std3__419piecewise_constructE
	.align		8
        /*0048*/ 	.dword	_ZN39_INTERNAL_ac48a998_4_k_cu_75eb21f7_86344cuda3std3__48in_placeE
	.align		8
        /*0050*/ 	.dword	_ZN39_INTERNAL_ac48a998_4_k_cu_75eb21f7_86344cuda3std6ranges3__45__cpo4swapE
	.align		8
        /*0058*/ 	.dword	_ZN39_INTERNAL_ac48a998_4_k_cu_75eb21f7_86344cuda3std6ranges3__45__cpo9iter_moveE
	.align		8
        /*0060*/ 	.dword	_ZN39_INTERNAL_ac48a998_4_k_cu_75eb21f7_86344cute7productE
	.align		8
        /*0068*/ 	.dword	_ZN39_INTERNAL_ac48a998_4_k_cu_75eb21f7_86344cute1_E
	.align		8
        /*0070*/ 	.dword	$str$25
	.align		8
        /*0078*/ 	.dword	$str$26
	.align		8
        /*0080*/ 	.dword	$str$27
	.align		8
        /*0088*/ 	.dword	$str$28


//--------------------- .text._ZN7cutlass13device_kernelINS_4gemm6kernel13GemmUniversalIN4cute5tupleIJiiiiEEENS1_10collective13CollectiveMmaINS1_35MainloopSm100TmaUmmaWarpSpecializedILi9ELi2ELi4ENS5_IJNS4_1CILi1EEESB_SB_EEEEENS5_IJNSA_ILi64EEENSA_ILi224EEENSA_ILi32EEEEEENS_6half_tENS5_IJlSB_lEEESI_SJ_NS4_8TiledMMAINS4_8MMA_AtomIJNS4_20SM100_MMA_F16BF16_SSISI_SI_fLi64ELi224ELNS4_4UMMA5MajorE0ELSO_0ELNSN_7ScaleInE0ELSP_0EEEEEENS4_6LayoutISC_NS5_IJNSA_ILi0EEEST_ST_EEEEENS5_IJNS4_10UnderscoreESW_SW_EEEEENS4_13SM90_TMA_LOADENS4_14ComposedLayoutINS4_7SwizzleILi2ELi4ELi3EEENS4_18smem_ptr_flag_bitsILi16EEENSS_INS5_IJNSA_ILi8EEESG_EEENS5_IJSG_SB_EEEEEEEvNS4_8identityESZ_S19_vS1A_EENS_8epilogue10collective18CollectiveEpilogueINS1C_23Sm100TmaWarpSpecializedILi2ELi1ELi112ELb1ELb0EEEJSH_NS5_IJNSS_ISE_SB_EENSS_ISF_SB_EEEEESI_SJ_SI_SJ_NS1C_6fusion15FusionCallbacksIS1G_NS1K_17LinearCombinationISI_fSI_fLNS_15FloatRoundStyleE2EEESH_S1J_JEEENS4_5SM1004TMEM4LOAD26SM100_TMEM_LOAD_16dp256b4xESZ_S19_NS4_17SM75_U32x4_LDSM_NENS4_14SM90_TMA_STOREES19_NS4_17SM90_U32x4_STSM_NENS4_39AutoVectorizingCopyWithAssumedAlignmentILi128EEEEEEvvEEEEvNT_6ParamsE --------------------------
	.section	.text._ZN7cutlass13device_kernelINS_4gemm6kernel13GemmUniversalIN4cute5tupleIJiiiiEEENS1_10collective13CollectiveMmaINS1_35MainloopSm100TmaUmmaWarpSpecializedILi9ELi2ELi4ENS5_IJNS4_1CILi1EEESB_SB_EEEEENS5_IJNSA_ILi64EEENSA_ILi224EEENSA_ILi32EEEEEENS_6half_tENS5_IJlSB_lEEESI_SJ_NS4_8TiledMMAINS4_8MMA_AtomIJNS4_20SM100_MMA_F16BF16_SSISI_SI_fLi64ELi224ELNS4_4UMMA5MajorE0ELSO_0ELNSN_7ScaleInE0ELSP_0EEEEEENS4_6LayoutISC_NS5_IJNSA_ILi0EEEST_ST_EEEEENS5_IJNS4_10UnderscoreESW_SW_EEEEENS4_13SM90_TMA_LOADENS4_14ComposedLayoutINS4_7SwizzleILi2ELi4ELi3EEENS4_18smem_ptr_flag_bitsILi16EEENSS_INS5_IJNSA_ILi8EEESG_EEENS5_IJSG_SB_EEEEEEEvNS4_8identityESZ_S19_vS1A_EENS_8epilogue10collective18CollectiveEpilogueINS1C_23Sm100TmaWarpSpecializedILi2ELi1ELi112ELb1ELb0EEEJSH_NS5_IJNSS_ISE_SB_EENSS_ISF_SB_EEEEESI_SJ_SI_SJ_NS1C_6fusion15FusionCallbacksIS1G_NS1K_17LinearCombinationISI_fSI_fLNS_15FloatRoundStyleE2EEESH_S1J_JEEENS4_5SM1004TMEM4LOAD26SM100_TMEM_LOAD_16dp256b4xESZ_S19_NS4_17SM75_U32x4_LDSM_NENS4_14SM90_TMA_STOREES19_NS4_17SM90_U32x4_STSM_NENS4_39AutoVectorizingCopyWithAssumedAlignmentILi128EEEEEEvvEEEEvNT_6ParamsE,"ax",@progbits
	.align	128
.text._ZN7cutlass13device_kernelINS_4gemm6kernel13GemmUniversalIN4cute5tupleIJiiiiEEENS1_10collective13CollectiveMmaINS1_35MainloopSm100TmaUmmaWarpSpecializedILi9ELi2ELi4ENS5_IJNS4_1CILi1EEESB_SB_EEEEENS5_IJNSA_ILi64EEENSA_ILi224EEENSA_ILi32EEEEEENS_6half_tENS5_IJlSB_lEEESI_SJ_NS4_8TiledMMAINS4_8MMA_AtomIJNS4_20SM100_MMA_F16BF16_SSISI_SI_fLi64ELi224ELNS4_4UMMA5MajorE0ELSO_0ELNSN_7ScaleInE0ELSP_0EEEEEENS4_6LayoutISC_NS5_IJNSA_ILi0EEEST_ST_EEEEENS5_IJNS4_10UnderscoreESW_SW_EEEEENS4_13SM90_TMA_LOADENS4_14ComposedLayoutINS4_7SwizzleILi2ELi4ELi3EEENS4_18smem_ptr_flag_bitsILi16EEENSS_INS5_IJNSA_ILi8EEESG_EEENS5_IJSG_SB_EEEEEEEvNS4_8identityESZ_S19_vS1A_EENS_8epilogue10collective18CollectiveEpilogueINS1C_23Sm100TmaWarpSpecializedILi2ELi1ELi112ELb1ELb0EEEJSH_NS5_IJNSS_ISE_SB_EENSS_ISF_SB_EEEEESI_SJ_SI_SJ_NS1C_6fusion15FusionCallbacksIS1G_NS1K_17LinearCombinationISI_fSI_fLNS_15FloatRoundStyleE2EEESH_S1J_JEEENS4_5SM1004TMEM4LOAD26SM100_TMEM_LOAD_16dp256b4xESZ_S19_NS4_17SM75_U32x4_LDSM_NENS4_14SM90_TMA_STOREES19_NS4_17SM90_U32x4_STSM_NENS4_39AutoVectorizingCopyWithAssumedAlignmentILi128EEEEEEvvEEEEvNT_6ParamsE:
        .type           _ZN7cutlass13device_kernelINS_4gemm6kernel13GemmUniversalIN4cute5tupleIJiiiiEEENS1_10collective13CollectiveMmaINS1_35MainloopSm100TmaUmmaWarpSpecializedILi9ELi2ELi4ENS5_IJNS4_1CILi1EEESB_SB_EEEEENS5_IJNSA_ILi64EEENSA_ILi224EEENSA_ILi32EEEEEENS_6half_tENS5_IJlSB_lEEESI_SJ_NS4_8TiledMMAINS4_8MMA_AtomIJNS4_20SM100_MMA_F16BF16_SSISI_SI_fLi64ELi224ELNS4_4UMMA5MajorE0ELSO_0ELNSN_7ScaleInE0ELSP_0EEEEEENS4_6LayoutISC_NS5_IJNSA_ILi0EEEST_ST_EEEEENS5_IJNS4_10UnderscoreESW_SW_EEEEENS4_13SM90_TMA_LOADENS4_14ComposedLayoutINS4_7SwizzleILi2ELi4ELi3EEENS4_18smem_ptr_flag_bitsILi16EEENSS_INS5_IJNSA_ILi8EEESG_EEENS5_IJSG_SB_EEEEEEEvNS4_8identityESZ_S19_vS1A_EENS_8epilogue10collective18CollectiveEpilogueINS1C_23Sm100TmaWarpSpecializedILi2ELi1ELi112ELb1ELb0EEEJSH_NS5_IJNSS_ISE_SB_EENSS_ISF_SB_EEEEESI_SJ_SI_SJ_NS1C_6fusion15FusionCallbacksIS1G_NS1K_17LinearCombinationISI_fSI_fLNS_15FloatRoundStyleE2EEESH_S1J_JEEENS4_5SM1004TMEM4LOAD26SM100_TMEM_LOAD_16dp256b4xESZ_S19_NS4_17SM75_U32x4_LDSM_NENS4_14SM90_TMA_STOREES19_NS4_17SM90_U32x4_STSM_NENS4_39AutoVectorizingCopyWithAssumedAlignmentILi128EEEEEEvvEEEEvNT_6ParamsE,@function
        .size           _ZN7cutlass13device_kernelINS_4gemm6kernel13GemmUniversalIN4cute5tupleIJiiiiEEENS1_10collective13CollectiveMmaINS1_35MainloopSm100TmaUmmaWarpSpecializedILi9ELi2ELi4ENS5_IJNS4_1CILi1EEESB_SB_EEEEENS5_IJNSA_ILi64EEENSA_ILi224EEENSA_ILi32EEEEEENS_6half_tENS5_IJlSB_lEEESI_SJ_NS4_8TiledMMAINS4_8MMA_AtomIJNS4_20SM100_MMA_F16BF16_SSISI_SI_fLi64ELi224ELNS4_4UMMA5MajorE0ELSO_0ELNSN_7ScaleInE0ELSP_0EEEEEENS4_6LayoutISC_NS5_IJNSA_ILi0EEEST_ST_EEEEENS5_IJNS4_10UnderscoreESW_SW_EEEEENS4_13SM90_TMA_LOADENS4_14ComposedLayoutINS4_7SwizzleILi2ELi4ELi3EEENS4_18smem_ptr_flag_bitsILi16EEENSS_INS5_IJNSA_ILi8EEESG_EEENS5_IJSG_SB_EEEEEEEvNS4_8identityESZ_S19_vS1A_EENS_8epilogue10collective18CollectiveEpilogueINS1C_23Sm100TmaWarpSpecializedILi2ELi1ELi112ELb1ELb0EEEJSH_NS5_IJNSS_ISE_SB_EENSS_ISF_SB_EEEEESI_SJ_SI_SJ_NS1C_6fusion15FusionCallbacksIS1G_NS1K_17LinearCombinationISI_fSI_fLNS_15FloatRoundStyleE2EEESH_S1J_JEEENS4_5SM1004TMEM4LOAD26SM100_TMEM_LOAD_16dp256b4xESZ_S19_NS4_17SM75_U32x4_LDSM_NENS4_14SM90_TMA_STOREES19_NS4_17SM90_U32x4_STSM_NENS4_39AutoVectorizingCopyWithAssumedAlignmentILi128EEEEEEvvEEEEvNT_6ParamsE,(.L_x_160 - _ZN7cutlass13device_kernelINS_4gemm6kernel13GemmUniversalIN4cute5tupleIJiiiiEEENS1_10collective13CollectiveMmaINS1_35MainloopSm100TmaUmmaWarpSpecializedILi9ELi2ELi4ENS5_IJNS4_1CILi1EEESB_SB_EEEEENS5_IJNSA_ILi64EEENSA_ILi224EEENSA_ILi32EEEEEENS_6half_tENS5_IJlSB_lEEESI_SJ_NS4_8TiledMMAINS4_8MMA_AtomIJNS4_20SM100_MMA_F16BF16_SSISI_SI_fLi64ELi224ELNS4_4UMMA5MajorE0ELSO_0ELNSN_7ScaleInE0ELSP_0EEEEEENS4_6LayoutISC_NS5_IJNSA_ILi0EEEST_ST_EEEEENS5_IJNS4_10UnderscoreESW_SW_EEEEENS4_13SM90_TMA_LOADENS4_14ComposedLayoutINS4_7SwizzleILi2ELi4ELi3EEENS4_18smem_ptr_flag_bitsILi16EEENSS_INS5_IJNSA_ILi8EEESG_EEENS5_IJSG_SB_EEEEEEEvNS4_8identityESZ_S19_vS1A_EENS_8epilogue10collective18CollectiveEpilogueINS1C_23Sm100TmaWarpSpecializedILi2ELi1ELi112ELb1ELb0EEEJSH_NS5_IJNSS_ISE_SB_EENSS_ISF_SB_EEEEESI_SJ_SI_SJ_NS1C_6fusion15FusionCallbacksIS1G_NS1K_17LinearCombinationISI_fSI_fLNS_15FloatRoundStyleE2EEESH_S1J_JEEENS4_5SM1004TMEM4LOAD26SM100_TMEM_LOAD_16dp256b4xESZ_S19_NS4_17SM75_U32x4_LDSM_NENS4_14SM90_TMA_STOREES19_NS4_17SM90_U32x4_STSM_NENS4_39AutoVectorizingCopyWithAssumedAlignmentILi128EEEEEEvvEEEEvNT_6ParamsE)
        .other          _ZN7cutlass13device_kernelINS_4gemm6kernel13GemmUniversalIN4cute5tupleIJiiiiEEENS1_10collective13CollectiveMmaINS1_35MainloopSm100TmaUmmaWarpSpecializedILi9ELi2ELi4ENS5_IJNS4_1CILi1EEESB_SB_EEEEENS5_IJNSA_ILi64EEENSA_ILi224EEENSA_ILi32EEEEEENS_6half_tENS5_IJlSB_lEEESI_SJ_NS4_8TiledMMAINS4_8MMA_AtomIJNS4_20SM100_MMA_F16BF16_SSISI_SI_fLi64ELi224ELNS4_4UMMA5MajorE0ELSO_0ELNSN_7ScaleInE0ELSP_0EEEEEENS4_6LayoutISC_NS5_IJNSA_ILi0EEEST_ST_EEEEENS5_IJNS4_10UnderscoreESW_SW_EEEEENS4_13SM90_TMA_LOADENS4_14ComposedLayoutINS4_7SwizzleILi2ELi4ELi3EEENS4_18smem_ptr_flag_bitsILi16EEENSS_INS5_IJNSA_ILi8EEESG_EEENS5_IJSG_SB_EEEEEEEvNS4_8identityESZ_S19_vS1A_EENS_8epilogue10collective18CollectiveEpilogueINS1C_23Sm100TmaWarpSpecializedILi2ELi1ELi112ELb1ELb0EEEJSH_NS5_IJNSS_ISE_SB_EENSS_ISF_SB_EEEEESI_SJ_SI_SJ_NS1C_6fusion15FusionCallbacksIS1G_NS1K_17LinearCombinationISI_fSI_fLNS_15FloatRoundStyleE2EEESH_S1J_JEEENS4_5SM1004TMEM4LOAD26SM100_TMEM_LOAD_16dp256b4xESZ_S19_NS4_17SM75_U32x4_LDSM_NENS4_14SM90_TMA_STOREES19_NS4_17SM90_U32x4_STSM_NENS4_39AutoVectorizingCopyWithAssumedAlignmentILi128EEEEEEvvEEEEvNT_6ParamsE,@"STO_CUDA_ENTRY STV_DEFAULT"
_ZN7cutlass13device_kernelINS_4gemm6kernel13GemmUniversalIN4cute5tupleIJiiiiEEENS1_10collective13CollectiveMmaINS1_35MainloopSm100TmaUmmaWarpSpecializedILi9ELi2ELi4ENS5_IJNS4_1CILi1EEESB_SB_EEEEENS5_IJNSA_ILi64EEENSA_ILi224EEENSA_ILi32EEEEEENS_6half_tENS5_IJlSB_lEEESI_SJ_NS4_8TiledMMAINS4_8MMA_AtomIJNS4_20SM100_MMA_F16BF16_SSISI_SI_fLi64ELi224ELNS4_4UMMA5MajorE0ELSO_0ELNSN_7ScaleInE0ELSP_0EEEEEENS4_6LayoutISC_NS5_IJNSA_ILi0EEEST_ST_EEEEENS5_IJNS4_10UnderscoreESW_SW_EEEEENS4_13SM90_TMA_LOADENS4_14ComposedLayoutINS4_7SwizzleILi2ELi4ELi3EEENS4_18smem_ptr_flag_bitsILi16EEENSS_INS5_IJNSA_ILi8EEESG_EEENS5_IJSG_SB_EEEEEEEvNS4_8identityESZ_S19_vS1A_EENS_8epilogue10collective18CollectiveEpilogueINS1C_23Sm100TmaWarpSpecializedILi2ELi1ELi112ELb1ELb0EEEJSH_NS5_IJNSS_ISE_SB_EENSS_ISF_SB_EEEEESI_SJ_SI_SJ_NS1C_6fusion15FusionCallbacksIS1G_NS1K_17LinearCombinationISI_fSI_fLNS_15FloatRoundStyleE2EEESH_S1J_JEEENS4_5SM1004TMEM4LOAD26SM100_TMEM_LOAD_16dp256b4xESZ_S19_NS4_17SM75_U32x4_LDSM_NENS4_14SM90_TMA_STOREES19_NS4_17SM90_U32x4_STSM_NENS4_39AutoVectorizingCopyWithAssumedAlignmentILi128EEEEEEvvEEEEvNT_6ParamsE:
[----:B------:R-:W1:Y:S01]  /*0000*/  LDC R1, c[0x0][0x37c] ;  /* 0x0000df00ff017b82 */ /* 0x000e620000000800 */
[----:B------:R-:W2:Y:S01]  /*0010*/  S2R R238, SR_TID.X ;  /* 0x0000000000ee7919 */ /* 0x000ea20000002100 */
[----:B------:R-:W3:Y:S01]  /*0020*/  LDCU.64 UR8, c[0x0][0x890] ;  /* 0x00011200ff0877ac */ /* 0x000ee20008000a00 */
[----:B------:R-:W-:Y:S02]  /*0030*/  PRMT R234, RZ, 0x7610, R234 ;  /* 0x00007610ffea7816 */ /* 0x000fe400000000ea */
[----:B------:R-:W-:Y:S01]  /*0040*/  ELECT P3, URZ, PT ;  /* 0x0000000000ff782f */ /* 0x000fe20003860000 */
[----:B---3--:R-:W-:-:S04]  /*0050*/  UISETP.NE.U32.AND UP0, UPT, UR8, URZ, UPT ;  /* 0x000000ff0800728c */ /* 0x008fc8000bf05070 */
[----:B------:R-:W-:Y:S01]  /*0060*/  UISETP.NE.AND.EX UP0, UPT, UR9, URZ, UPT, UP0 ;  /* 0x000000ff0900728c */ /* 0x000fe2000bf05300 */
[----:B--2---:R-:W-:-:S05]  /*0070*/  SHF.R.U32.HI R235, RZ, 0x5, R238 ;  /* 0x00000005ffeb7819 */ /* 0x004fca00000116ee */
[----:B------:R-:W2:Y:S02]  /*0080*/  SHFL.IDX PT, R0, R235, RZ, 0x1f ;  /* 0x00001fffeb007589 */ /* 0x000ea400000e0000 */
[----:B--2---:R-:W-:Y:S01]  /*0090*/  R2UR UR18, R0 ;  /* 0x00000000001272ca */ /* 0x004fe200000e0000 */
[----:B-1----:R-:W-:-:S14]  /*00a0*/  BRA.U UP0, `(.L_x_0) ;  /* 0x0000000100307547 */ /* 0x002fdc000b800000 */
[----:B------:R-:W1:Y:S02]  /*00b0*/  LDCU.64 UR4, c[0x0][0x888] ;  /* 0x00011100ff0477ac */ /* 0x000e640008000a00 */
[----:B-1----:R-:W-:-:S04]  /*00c0*/  UISETP.NE.U32.AND UP0, UPT, UR4, URZ, UPT ;  /* 0x000000ff0400728c */ /* 0x002fc8000bf05070 */
[----:B------:R-:W-:-:S09]  /*00d0*/  UISETP.NE.AND.EX UP0, UPT, UR5, URZ, UPT, UP0 ;  /* 0x000000ff0500728c */ /* 0x000fd2000bf05300 */
[----:B------:R-:W-:Y:S05]  /*00e0*/  BRA.U !UP0, `(.L_x_1) ;  /* 0x0000000108147547 */ /* 0x000fea000b800000 */
[----:B------:R-:W1:Y:S01]  /*00f0*/  LDC.64 R2, c[0x0][0x888] ;  /* 0x00022200ff027b82 */ /* 0x000e620000000a00 */
[----:B------:R-:W1:Y:S02]  /*0100*/  LDCU.64 UR4, c[0x0][0x358] ;  /* 0x00006b00ff0477ac */ /* 0x000e640008000a00 */
[----:B-1----:R1:W5:Y:S01]  /*0110*/  LDG.E R121, desc[UR4][R2.64] ;  /* 0x0000000402797981 */ /* 0x002362000c1e1900 */
[----:B------:R-:W-:Y:S01]  /*0120*/  HFMA2 R234, -RZ, RZ, 0, 5.9604644775390625e-08 ;  /* 0x00000001ffea7431 */ /* 0x000fe200000001ff */
[----:B------:R-:W-:Y:S05]  /*0130*/  BRA `(.L_x_0) ;  /* 0x00000000000c7947 */ /* 0x000fea0003800000 */
.L_x_1:
[----:B------:R-:W1:Y:S01]  /*0140*/  LDCU UR4, c[0x0][0x880] ;  /* 0x00011000ff0477ac */ /* 0x000e620008000800 */
[----:B------:R-:W-:Y:S01]  /*0150*/  HFMA2 R234, -RZ, RZ, 0, 5.9604644775390625e-08 ;  /* 0x00000001ffea7431 */ /* 0x000fe200000001ff */
[----:B-1----:R-:W-:-:S07]  /*0160*/  MOV R121, UR4 ;  /* 0x0000000400797c02 */ /* 0x002fce0008000f00 */
.L_x_0:
[----:B------:R-:W2:Y:S02]  /*0170*/  LDCU.64 UR4, c[0x0][0x8b0] ;  /* 0x00011600ff0477ac */ /* 0x000ea40008000a00 */
[----:B--2---:R-:W-:-:S04]  /*0180*/  UISETP.NE.U32.AND UP0, UPT, UR4, URZ, UPT ;  /* 0x000000ff0400728c */ /* 0x004fc8000bf05070 */
[----:B------:R-:W-:-:S09]  /*0190*/  UISETP.NE.AND.EX UP0, UPT, UR5, URZ, UPT, UP0 ;  /* 0x000000ff0500728c */ /* 0x000fd2000bf05300 */
[----:B------:R-:W-:Y:S05]  /*01a0*/  BRA.U UP0, `(.L_x_2) ;  /* 0x0000000100287547 */ /* 0x000fea000b800000 */
[----:B------:R-:W2:Y:S02]  /*01b0*/  LDCU.64 UR4, c[0x0][0x8a8] ;  /* 0x00011500ff0477ac */ /* 0x000ea40008000a00 */
[----:B--2---:R-:W-:-:S04]  /*01c0*/  UISETP.NE.U32.AND UP0, UPT, UR4, URZ, UPT ;  /* 0x000000ff0400728c */ /* 0x004fc8000bf05070 */
[----:B------:R-:W-:-:S09]  /*01d0*/  UISETP.NE.AND.EX UP0, UPT, UR5, URZ, UPT, UP0 ;  /* 0x000000ff0500728c */ /* 0x000fd2000bf05300 */
[----:B------:R-:W-:Y:S05]  /*01e0*/  BRA.U !UP0, `(.L_x_3) ;  /* 0x0000000108107547 */ /* 0x000fea000b800000 */
[----:B-1----:R-:W1:Y:S01]  /*01f0*/  LDC.64 R2, c[0x0][0x8a8] ;  /* 0x00022a00ff027b82 */ /* 0x002e620000000a00 */
[----:B------:R-:W1:Y:S02]  /*0200*/  LDCU.64 UR4, c[0x0][0x358] ;  /* 0x00006b00ff0477ac */ /* 0x000e640008000a00 */
[----:B-1----:R2:W5:Y:S01]  /*0210*/  LDG.E R120, desc[UR4][R2.64] ;  /* 0x0000000402787981 */ /* 0x002562000c1e1900 */
[----:B------:R-:W-:Y:S05]  /*0220*/  BRA `(.L_x_2) ;  /* 0x0000000000087947 */ /* 0x000fea0003800000 */
.L_x_3:
[----:B------:R-:W2:Y:S02]  /*0230*/  LDCU UR4, c[0x0][0x8a0] ;  /* 0x00011400ff0477ac */ /* 0x000ea40008000800 */
[----:B--2---:R-:W-:Y:S02]  /*0240*/  MOV R120, UR4 ;  /* 0x0000000400787c02 */ /* 0x004fe40008000f00 */
.L_x_2:
[----:B-12---:R-:W-:Y:S01]  /*0250*/  IMAD.U32 R3, RZ, RZ, UR18 ;  /* 0x00000012ff037e24 */ /* 0x006fe2000f8e00ff */
[----:B------:R-:W-:Y:S04]  /*0260*/  BSSY.RECONVERGENT B0, `(.L_x_4) ;  /* 0x000000c000007945 */ /* 0x000fe80003800200 */
[C---:B------:R-:W-:Y:S02]  /*0270*/  ISETP.NE.OR P1, PT, R3.reuse, 0x1, !P3 ;  /* 0x000000010300780c */ /* 0x040fe40005f25670 */
[----:B------:R-:W-:-:S11]  /*0280*/  ISETP.NE.OR P0, PT, R3, 0x3, !P3 ;  /* 0x000000030300780c */ /* 0x000fd60005f05670 */
[----:B------:R-:W-:Y:S05]  /*0290*/  @P1 BRA `(.L_x_5) ;  /* 0x0000000000201947 */ /* 0x000fea0003800000 */
[----:B------:R-:W1:Y:S02]  /*02a0*/  LDCU.64 UR4, c[0x0][0x348] ;  /* 0x00006900ff0477ac */ /* 0x000e640008000a00 */
[----:B-1----:R-:W-:Y:S02]  /*02b0*/  UIADD3 UR6, UP1, UPT, UR4, 0x80, URZ ;  /* 0x0000008004067890 */ /* 0x002fe4000ff3e0ff */
[----:B------:R-:W-:Y:S02]  /*02c0*/  UIADD3 UR4, UP0, UPT, UR4, 0x180, URZ ;  /* 0x0000018004047890 */ /* 0x000fe4000ff1e0ff */
[----:B------:R-:W-:Y:S02]  /*02d0*/  UIADD3.X UR7, UPT, UPT, URZ, UR5, URZ, UP1, !UPT ;  /* 0x00000005ff077290 */ /* 0x000fe40008ffe4ff */
[----:B------:R-:W-:-:S07]  /*02e0*/  UIADD3.X UR5, UPT, UPT, URZ, UR5, URZ, UP0, !UPT ;  /* 0x00000005ff057290 */ /* 0x000fce00087fe4ff */
[----:B------:R1:W-:Y:S02]  /*02f0*/  UTMACCTL.PF [UR6] ;  /* 0x00000000060079b9 */ /* 0x0003e40008040000 */
[----:B------:R1:W-:Y:S02]  /*0300*/  UTMACCTL.PF [UR4] ;  /* 0x00000000040079b9 */ /* 0x0003e40008040000 */
[----:B-1----:R-:W-:Y:S01]  /*0310*/  NOP ;  /* 0x0000000000007918 */ /* 0x002fe20000000000 */
.L_x_5:
[----:B------:R-:W-:Y:S05]  /*0320*/  BSYNC.RECONVERGENT B0 ;  /* 0x0000000000007941 */ /* 0x000fea0003800200 */
.L_x_4:
[----:B------:R-:W-:Y:S04]  /*0330*/  BSSY.RECONVERGENT B0, `(.L_x_6) ;  /* 0x000000a000007945 */ /* 0x000fe80003800200 */
        /* <DEDUP_REMOVED lines=9> */
.L_x_7:
[----:B------:R-:W-:Y:S05]  /*03d0*/  BSYNC.RECONVERGENT B0 ;  /* 0x0000000000007941 */ /* 0x000fea0003800200 */
.L_x_6:
[----:B------:R-:W1:Y:S01]  /*03e0*/  LDCU.64 UR4, c[0x0][0x888] ;  /* 0x00011100ff0477ac */ /* 0x000e620008000a00 */
[----:B------:R-:W-:Y:S02]  /*03f0*/  UISETP.EQ.U32.AND UP1, UPT, UR8, URZ, UPT ;  /* 0x000000ff0800728c */ /* 0x000fe4000bf22070 */
[----:B------:R-:W-:Y:S02]  /*0400*/  UPLOP3.LUT UP3, UPT, UPT, UPT, UPT, 0x80, 0x8 ;  /* 0x000000000008789c */ /* 0x000fe40003f6f070 */
[----:B-1----:R-:W-:-:S04]  /*0410*/  UISETP.NE.U32.AND UP0, UPT, UR4, URZ, UPT ;  /* 0x000000ff0400728c */ /* 0x002fc8000bf05070 */
[----:B------:R-:W-:-:S04]  /*0420*/  UISETP.NE.AND.EX UP2, UPT, UR5, URZ, UPT, UP0 ;  /* 0x000000ff0500728c */ /* 0x000fc8000bf45300 */
[----:B------:R-:W-:-:S04]  /*0430*/  UISETP.EQ.OR.EX UP4, UPT, UR9, URZ, !UP2, UP1 ;  /* 0x000000ff0900728c */ /* 0x000fc8000d782710 */
[----:B------:R-:W-:-:S06]  /*0440*/  UP2UR UR4, UPR, URZ, 0x10 ;  /* 0x00000010ff047883 */ /* 0x000fcc0008000000 */
[----:B------:R-:W-:Y:S01]  /*0450*/  MOV R236, UR4 ;  /* 0x0000000400ec7c02 */ /* 0x000fe20008000f00 */
[----:B------:R-:W-:Y:S06]  /*0460*/  BRA.U !UP4, `(.L_x_8) ;  /* 0x000000010c207547 */ /* 0x000fec000b800000 */
[----:B------:R-:W-:Y:S01]  /*0470*/  UISETP.NE.U32.AND UP1, UPT, UR8, URZ, UPT ;  /* 0x000000ff0800728c */ /* 0x000fe2000bf25070 */
[----:B-----5:R-:W-:Y:S01]  /*0480*/  FSETP.NEU.AND P0, PT, R121, RZ, PT ;  /* 0x000000ff7900720b */ /* 0x020fe20003f0d000 */
[----:B------:R-:W-:Y:S02]  /*0490*/  USEL UR4, URZ, 0xffffffff, UP2 ;  /* 0xffffffffff047887 */ /* 0x000fe40009000000 */
[----:B------:R-:W-:-:S10]  /*04a0*/  UISETP.NE.AND.EX UP1, UPT, UR9, URZ, UPT, UP1 ;  /* 0x000000ff0900728c */ /* 0x000fd4000bf25310 */
[----:B------:R-:W-:Y:S01]  /*04b0*/  VOTEU.ANY UP0, P0 ;  /* 0x0000000000ff7886 */ /* 0x000fe20000000100 */
[----:B------:R-:W-:-:S04]  /*04c0*/  @!UP1 USEL UR4, URZ, 0xffffffff, UP0 ;  /* 0xffffffffff049887 */ /* 0x000fc80008000000 */
[----:B------:R-:W-:-:S04]  /*04d0*/  ULOP3.LUT UR4, UR4, 0x1, URZ, 0xc0, !UPT ;  /* 0x0000000104047892 */ /* 0x000fc8000f8ec0ff */
[----:B------:R-:W-:-:S11]  /*04e0*/  UISETP.NE.U32.AND UP3, UPT, UR4, 0x1, UPT ;  /* 0x000000010400788c */ /* 0x000fd6000bf65070 */
.L_x_8:
[----:B------:R-:W1:Y:S01]  /*04f0*/  SHFL.IDX PT, R0, R235, RZ, 0x1f ;  /* 0x00001fffeb007589 */ /* 0x000e6200000e0000 */
[----:B------:R-:W-:-:S04]  /*0500*/  UISETP.NE.AND UP0, UPT, UR18, 0x2, UPT ;  /* 0x000000021200788c */ /* 0x000fc8000bf05270 */
[----:B------:R-:W-:Y:S01]  /*0510*/  USEL UR53, URZ, 0x1, UP0 ;  /* 0x00000001ff357887 */ /* 0x000fe20008000000 */
[----:B-1----:R-:W-:-:S13]  /*0520*/  ISETP.NE.AND P0, PT, R0, RZ, PT ;  /* 0x000000ff0000720c */ /* 0x002fda0003f05270 */
[----:B------:R-:W-:Y:S05]  /*0530*/  @P0 BRA `(.L_x_9) ;  /* 0x00000000007c0947 */ /* 0x000fea0003800000 */
[----:B------:R-:W-:Y:S01]  /*0540*/  ELECT P0, URZ, PT ;  /* 0x0000000000ff782f */ /* 0x000fe20003800000 */
[----:B------:R-:W-:-:S12]  /*0550*/  BSSY.RECONVERGENT B0, `(.L_x_9) ;  /* 0x000001d000007945 */ /* 0x000fd80003800200 */
[----:B------:R-:W-:Y:S05]  /*0560*/  @!P0 BRA `(.L_x_10) ;  /* 0x00000000006c8947 */ /* 0x000fea0003800000 */
[----:B------:R-:W1:Y:S01]  /*0570*/  S2UR UR4, SR_CgaCtaId ;  /* 0x00000000000479c3 */ /* 0x000e620000008800 */
[----:B------:R-:W-:Y:S01]  /*0580*/  UMOV UR5, 0x400 ;  /* 0x0000040000057882 */ /* 0x000fe20000000000 */
[----:B------:R-:W-:Y:S02]  /*0590*/  UMOV UR6, 0x1 ;  /* 0x0000000100067882 */ /* 0x000fe40000000000 */
[----:B------:R-:W-:-:S04]  /*05a0*/  UIADD3 UR6, UPT, UPT, -UR6, 0x100000, URZ ;  /* 0x0010000006067890 */ /* 0x000fc8000fffe1ff */
[----:B------:R-:W-:Y:S02]  /*05b0*/  USHF.L.U32 UR7, UR6, 0xb, URZ ;  /* 0x0000000b06077899 */ /* 0x000fe400080006ff */
[----:B------:R-:W-:Y:S02]  /*05c0*/  USHF.L.U32 UR6, UR6, 0x1, URZ ;  /* 0x0000000106067899 */ /* 0x000fe400080006ff */
[----:B-1----:R-:W-:Y:S01]  /*05d0*/  ULEA UR4, UR4, UR5, 0x18 ;  /* 0x0000000504047291 */ /* 0x002fe2000f8ec0ff */
[----:B------:R-:W1:Y:S11]  /*05e0*/  FENCE.VIEW.ASYNC.S ;  /* 0x00000000000073c6 */ /* 0x000e760000000000 */
[----:B-1----:R1:W2:Y:S01]  /*05f0*/  SYNCS.EXCH.64 URZ, [UR4], UR6 ;  /* 0x0000000604ff75b2 */ /* 0x0022a20008000100 */
[----:B------:R1:W3:Y:S01]  /*0600*/  SYNCS.EXCH.64 URZ, [UR4+0x48], UR6 ;  /* 0x0000480604ff75b2 */ /* 0x0002e20008000100 */
[----:B------:R1:W4:Y:S01]  /*0610*/  SYNCS.EXCH.64 URZ, [UR4+0x8], UR6 ;  /* 0x0000080604ff75b2 */ /* 0x0003220008000100 */
[----:B------:R1:W1:Y:S01]  /*0620*/  SYNCS.EXCH.64 URZ, [UR4+0x50], UR6 ;  /* 0x0000500604ff75b2 */ /* 0x0002620008000100 */
        /* <DEDUP_REMOVED lines=14> */
[----:B------:R-:W-:Y:S01]  /*0710*/  NOP ;  /* 0x0000000000007918 */ /* 0x000fe20000000000 */
.L_x_10:
[----:B-1----:R-:W-:Y:S05]  /*0720*/  BSYNC.RECONVERGENT B0 ;  /* 0x0000000000007941 */ /* 0x002fea0003800200 */
.L_x_9:
[----:B------:R-:W1:Y:S01]  /*0730*/  SHFL.IDX PT, R0, R235, RZ, 0x1f ;  /* 0x00001fffeb007589 */ /* 0x000e6200000e0000 */
[----:B------:R-:W-:Y:S01]  /*0740*/  NOP ;  /* 0x0000000000007918 */ /* 0x000fe20000000000 */
[----:B-1----:R-:W-:-:S13]  /*0750*/  ISETP.NE.AND P0, PT, R0, 0x1, PT ;  /* 0x000000010000780c */ /* 0x002fda0003f05270 */
[----:B------:R-:W-:Y:S05]  /*0760*/  @P0 BRA `(.L_x_11) ;  /* 0x0000000000480947 */ /* 0x000fea0003800000 */
[----:B------:R-:W1:Y:S01]  /*0770*/  S2UR UR4, SR_CgaCtaId ;  /* 0x00000000000479c3 */ /* 0x000e620000008800 */
[----:B------:R-:W-:Y:S01]  /*0780*/  UMOV UR5, 0x400 ;  /* 0x0000040000057882 */ /* 0x000fe20000000000 */
[----:B------:R-:W-:Y:S01]  /*0790*/  UMOV UR8, 0x20 ;  /* 0x0000002000087882 */ /* 0x000fe20000000000 */
[----:B------:R-:W-:Y:S01]  /*07a0*/  UMOV UR6, 0x80 ;  /* 0x0000008000067882 */ /* 0x000fe20000000000 */
[----:B------:R-:W-:-:S04]  /*07b0*/  UIADD3 UR8, UPT, UPT, -UR8, 0x100000, URZ ;  /* 0x0010000008087890 */ /* 0x000fc8000fffe1ff */
[----:B------:R-:W-:Y:S02]  /*07c0*/  USHF.L.U32 UR9, UR8, 0xb, URZ ;  /* 0x0000000b08097899 */ /* 0x000fe400080006ff */
[----:B------:R-:W-:Y:S02]  /*07d0*/  USHF.L.U32 UR8, UR8, 0x1, URZ ;  /* 0x0000000108087899 */ /* 0x000fe400080006ff */
[----:B------:R-:W-:-:S04]  /*07e0*/  UIADD3 UR6, UPT, UPT, -UR6, 0x100000, URZ ;  /* 0x0010000006067890 */ /* 0x000fc8000fffe1ff */
[----:B------:R-:W-:Y:S02]  /*07f0*/  USHF.L.U32 UR7, UR6, 0xb, URZ ;  /* 0x0000000b06077899 */ /* 0x000fe400080006ff */
[----:B------:R-:W-:Y:S01]  /*0800*/  USHF.L.U32 UR6, UR6, 0x1, URZ ;  /* 0x0000000106067899 */ /* 0x000fe200080006ff */
[----:B------:R-:W-:Y:S01]  /*0810*/  ELECT P0, URZ, PT ;  /* 0x0000000000ff782f */ /* 0x000fe20003800000 */
[----:B-1----:R-:W-:Y:S01]  /*0820*/  ULEA UR4, UR4, UR5, 0x18 ;  /* 0x0000000504047291 */ /* 0x002fe2000f8ec0ff */
[----:B------:R-:W1:Y:S11]  /*0830*/  FENCE.VIEW.ASYNC.S ;  /* 0x00000000000073c6 */ /* 0x000e760000000000 */
[----:B-1----:R1:W1:Y:S01]  /*0840*/  SYNCS.EXCH.64 URZ, [UR4+0x90], UR8 ;  /* 0x0000900804ff75b2 */ /* 0x0022620008000100 */
[----:B------:R1:W1:Y:S01]  /*0850*/  SYNCS.EXCH.64 URZ, [UR4+0xa0], UR6 ;  /* 0x0000a00604ff75b2 */ /* 0x0002620008000100 */
[----:B------:R1:W1:Y:S01]  /*0860*/  SYNCS.EXCH.64 URZ, [UR4+0x98], UR8 ;  /* 0x0000980804ff75b2 */ /* 0x0002620008000100 */
[----:B------:R1:W1:Y:S01]  /*0870*/  SYNCS.EXCH.64 URZ, [UR4+0xa8], UR6 ;  /* 0x0000a80604ff75b2 */ /* 0x0002620008000100 */
[----:B------:R-:W-:Y:S01]  /*0880*/  NOP ;  /* 0x0000000000007918 */ /* 0x000fe20000000000 */
.L_x_11:
[----:B------:R-:W2:Y:S01]  /*0890*/  SHFL.IDX PT, R0, R235, RZ, 0x1f ;  /* 0x00001fffeb007589 */ /* 0x000ea200000e0000 */
[----:B------:R-:W-:Y:S01]  /*08a0*/  NOP ;  /* 0x0000000000007918 */ /* 0x000fe20000000000 */
[----:B--2---:R-:W-:-:S13]  /*08b0*/  ISETP.NE.AND P0, PT, R0, 0x3, PT ;  /* 0x000000030000780c */ /* 0x004fda0003f05270 */
[----:B------:R-:W-:Y:S05]  /*08c0*/  @P0 BRA `(.L_x_12) ;  /* 0x0000000000300947 */ /* 0x000fea0003800000 */
[----:B-1----:R-:W1:Y:S01]  /*08d0*/  S2UR UR4, SR_CgaCtaId ;  /* 0x00000000000479c3 */ /* 0x002e620000008800 */
[----:B------:R-:W-:Y:S01]  /*08e0*/  UMOV UR6, 0x400 ;  /* 0x0000040000067882 */ /* 0x000fe20000000000 */
[----:B------:R-:W-:Y:S01]  /*08f0*/  UMOV UR5, 0x20 ;  /* 0x0000002000057882 */ /* 0x000fe20000000000 */
[----:B------:R-:W-:Y:S01]  /*0900*/  ELECT P0, URZ, PT ;  /* 0x0000000000ff782f */ /* 0x000fe20003800000 */
[----:B-1----:R-:W-:Y:S02]  /*0910*/  ULEA UR6, UR4, UR6, 0x18 ;  /* 0x0000000604067291 */ /* 0x002fe4000f8ec0ff */
[----:B------:R-:W-:-:S04]  /*0920*/  UIADD3 UR4, UPT, UPT, -UR5, 0x100000, URZ ;  /* 0x0010000005047890 */ /* 0x000fc8000fffe1ff */
[----:B------:R-:W-:Y:S02]  /*0930*/  USHF.L.U32 UR5, UR4, 0xb, URZ ;  /* 0x0000000b04057899 */ /* 0x000fe400080006ff */
[----:B------:R-:W-:Y:S01]  /*0940*/  USHF.L.U32 UR4, UR4, 0x1, URZ ;  /* 0x0000000104047899 */ /* 0x000fe200080006ff */
[----:B------:R-:W1:Y:S11]  /*0950*/  FENCE.VIEW.ASYNC.S ;  /* 0x00000000000073c6 */ /* 0x000e760000000000 */
[----:B-1----:R2:W1:Y:S01]  /*0960*/  SYNCS.EXCH.64 URZ, [UR6+0xb0], UR4 ;  /* 0x0000b00406ff75b2 */ /* 0x0024620008000100 */
[----:B------:R2:W1:Y:S02]  /*0970*/  SYNCS.EXCH.64 URZ, [UR6+0xb8], UR4 ;  /* 0x0000b80406ff75b2 */ /* 0x0004640008000100 */
[----:B--2---:R-:W-:Y:S01]  /*0980*/  NOP ;  /* 0x0000000000007918 */ /* 0x004fe20000000000 */
.L_x_12:
[----:B------:R-:W2:Y:S01]  /*0990*/  SHFL.IDX PT, R0, R235, RZ, 0x1f ;  /* 0x00001fffeb007589 */ /* 0x000ea200000e0000 */
[----:B------:R-:W-:Y:S01]  /*09a0*/  NOP ;  /* 0x0000000000007918 */ /* 0x000fe20000000000 */
[----:B--2---:R-:W-:-:S13]  /*09b0*/  ISETP.NE.AND P0, PT, R0, 0x4, PT ;  /* 0x000000040000780c */ /* 0x004fda0003f05270 */
[----:B------:R-:W-:Y:S05]  /*09c0*/  @P0 BRA `(.L_x_13) ;  /* 0x00000000004c0947 */ /* 0x000fea0003800000 */
[----:B-1----:R-:W1:Y:S01]  /*09d0*/  S2UR UR6, SR_CgaCtaId ;  /* 0x00000000000679c3 */ /* 0x002e620000008800 */
[----:B------:R-:W-:Y:S01]  /*09e0*/  UMOV UR4, 0x100 ;  /* 0x0000010000047882 */ /* 0x000fe20000000000 */
[----:B------:R-:W-:Y:S01]  /*09f0*/  UMOV UR5, 0x400 ;  /* 0x0000040000057882 */ /* 0x000fe20000000000 */
[----:B------:R-:W-:Y:S01]  /*0a00*/  USEL UR4, UR4, 0xe0, UP3 ;  /* 0x000000e004047887 */ /* 0x000fe20009800000 */
[----:B------:R-:W-:Y:S01]  /*0a10*/  UMOV UR8, 0x1 ;  /* 0x0000000100087882 */ /* 0x000fe20000000000 */
[----:B------:R-:W-:Y:S01]  /*0a20*/  ELECT P0, URZ, PT ;  /* 0x0000000000ff782f */ /* 0x000fe20003800000 */
[----:B------:R-:W-:-:S04]  /*0a30*/  UIADD3 UR8, UPT, UPT, -UR8, 0x100000, URZ ;  /* 0x0010000008087890 */ /* 0x000fc8000fffe1ff */
[----:B------:R-:W-:Y:S02]  /*0a40*/  USHF.L.U32 UR9, UR8, 0xb, URZ ;  /* 0x0000000b08097899 */ /* 0x000fe400080006ff */
[----:B------:R-:W-:Y:S02]  /*0a50*/  USHF.L.U32 UR8, UR8, 0x1, URZ ;  /* 0x0000000108087899 */ /* 0x000fe400080006ff */
[----:B-1----:R-:W-:Y:S02]  /*0a60*/  ULEA UR6, UR6, UR5, 0x18 ;  /* 0x0000000506067291 */ /* 0x002fe4000f8ec0ff */
[----:B------:R-:W-:-:S04]  /*0a70*/  UIADD3 UR4, UPT, UPT, -UR4, 0x100000, URZ ;  /* 0x0010000004047890 */ /* 0x000fc8000fffe1ff */
[----:B------:R-:W-:Y:S02]  /*0a80*/  USHF.L.U32 UR5, UR4, 0xb, URZ ;  /* 0x0000000b04057899 */ /* 0x000fe400080006ff */
[----:B------:R-:W-:Y:S01]  /*0a90*/  USHF.L.U32 UR4, UR4, 0x1, URZ ;  /* 0x0000000104047899 */ /* 0x000fe200080006ff */
[----:B------:R-:W1:Y:S03]  /*0aa0*/  FENCE.VIEW.ASYNC.S ;  /* 0x00000000000073c6 */ /* 0x000e660000000000 */
[----:B-1----:R2:W1:Y:S08]  /*0ab0*/  SYNCS.EXCH.64 URZ, [UR6+0xc0], UR8 ;  /* 0x0000c00806ff75b2 */ /* 0x0024700008000100 */
[----:B------:R2:W1:Y:S01]  /*0ac0*/  SYNCS.EXCH.64 URZ, [UR6+0xd0], UR4 ;  /* 0x0000d00406ff75b2 */ /* 0x0004620008000100 */
[----:B------:R2:W1:Y:S01]  /*0ad0*/  SYNCS.EXCH.64 URZ, [UR6+0xc8], UR8 ;  /* 0x0000c80806ff75b2 */ /* 0x0004620008000100 */
[----:B------:R2:W1:Y:S02]  /*0ae0*/  SYNCS.EXCH.64 URZ, [UR6+0xd8], UR4 ;  /* 0x0000d80406ff75b2 */ /* 0x0004640008000100 */
[----:B--2---:R-:W-:Y:S01]  /*0af0*/  NOP ;  /* 0x0000000000007918 */ /* 0x004fe20000000000 */
.L_x_13:
[----:B------:R-:W2:Y:S01]  /*0b00*/  SHFL.IDX PT, R0, R235, RZ, 0x1f ;  /* 0x00001fffeb007589 */ /* 0x000ea200000e0000 */
[----:B------:R-:W-:Y:S01]  /*0b10*/  NOP ;  /* 0x0000000000007918 */ /* 0x000fe20000000000 */
[----:B--2---:R-:W-:-:S13]  /*0b20*/  ISETP.NE.AND P0, PT, R0, 0x5, PT ;  /* 0x000000050000780c */ /* 0x004fda0003f05270 */
[----:B------:R-:W-:Y:S05]  /*0b30*/  @P0 BRA `(.L_x_14) ;  /* 0x0000000000580947 */ /* 0x000fea0003800000 */
[----:B-1----:R-:W1:Y:S01]  /*0b40*/  S2UR UR4, SR_CgaCtaId ;  /* 0x00000000000479c3 */ /* 0x002e620000008800 */
        /* <DEDUP_REMOVED lines=16> */
[----:B------:R2:W1:Y:S01]  /*0c50*/  SYNCS.EXCH.64 URZ, [UR4+0xf0], UR8 ;  /* 0x0000f00804ff75b2 */ /* 0x0004620008000100 */
[----:B------:R2:W1:Y:S01]  /*0c60*/  SYNCS.EXCH.64 URZ, [UR4+0x110], UR6 ;  /* 0x0001100604ff75b2 */ /* 0x0004620008000100 */
[----:B------:R2:W1:Y:S01]  /*0c70*/  SYNCS.EXCH.64 URZ, [UR4+0xf8], UR8 ;  /* 0x0000f80804ff75b2 */ /* 0x0004620008000100 */
[----:B------:R2:W1:Y:S02]  /*0c80*/  SYNCS.EXCH.64 URZ, [UR4+0x118], UR6 ;  /* 0x0001180604ff75b2 */ /* 0x0004640008000100 */
[----:B--2---:R-:W-:Y:S01]  /*0c90*/  NOP ;  /* 0x0000000000007918 */ /* 0x004fe20000000000 */
.L_x_14:
[----:B------:R-:W2:Y:S01]  /*0ca0*/  SHFL.IDX PT, R0, R235, RZ, 0x1f ;  /* 0x00001fffeb007589 */ /* 0x000ea200000e0000 */
[----:B------:R-:W1:Y:S01]  /*0cb0*/  S2UR UR46, SR_CTAID.X ;  /* 0x00000000002e79c3 */ /* 0x000e620000002500 */
[----:B------:R-:W-:-:S07]  /*0cc0*/  NOP ;  /* 0x0000000000007918 */ /* 0x000fce0000000000 */
[----:B------:R-:W1:Y:S01]  /*0cd0*/  S2UR UR47, SR_CTAID.Y ;  /* 0x00000000002f79c3 */ /* 0x000e620000002600 */
[----:B--2---:R-:W-:-:S13]  /*0ce0*/  ISETP.NE.AND P0, PT, R0, 0x3, PT ;  /* 0x000000030000780c */ /* 0x004fda0003f05270 */
[----:B-1----:R-:W-:Y:S05]  /*0cf0*/  @P0 BRA `(.L_x_15) ;  /* 0x0000000000380947 */ /* 0x002fea0003800000 */
[----:B------:R-:W1:Y:S01]  /*0d00*/  S2UR UR4, SR_CgaCtaId ;  /* 0x00000000000479c3 */ /* 0x000e620000008800 */
[----:B------:R-:W-:Y:S01]  /*0d10*/  UMOV UR5, 0x400 ;  /* 0x0000040000057882 */ /* 0x000fe20000000000 */
[----:B------:R-:W-:Y:S01]  /*0d20*/  UMOV UR6, 0x20 ;  /* 0x0000002000067882 */ /* 0x000fe20000000000 */
[----:B------:R-:W-:Y:S01]  /*0d30*/  ELECT P0, URZ, PT ;  /* 0x0000000000ff782f */ /* 0x000fe20003800000 */
[----:B------:R-:W-:-:S04]  /*0d40*/  UIADD3 UR6, UPT, UPT, -UR6, 0x100000, URZ ;  /* 0x0010000006067890 */ /* 0x000fc8000fffe1ff */
[----:B------:R-:W-:Y:S02]  /*0d50*/  USHF.L.U32 UR7, UR6, 0xb, URZ ;  /* 0x0000000b06077899 */ /* 0x000fe400080006ff */
[----:B------:R-:W-:Y:S02]  /*0d60*/  USHF.L.U32 UR6, UR6, 0x1, URZ ;  /* 0x0000000106067899 */ /* 0x000fe400080006ff */
[----:B-1----:R-:W-:Y:S01]  /*0d70*/  ULEA UR4, UR4, UR5, 0x18 ;  /* 0x0000000504047291 */ /* 0x002fe2000f8ec0ff */
[----:B------:R-:W1:Y:S11]  /*0d80*/  FENCE.VIEW.ASYNC.S ;  /* 0x00000000000073c6 */ /* 0x000e760000000000 */
[----:B-1----:R1:W2:Y:S01]  /*0d90*/  SYNCS.EXCH.64 URZ, [UR4+0x120], UR6 ;  /* 0x0001200604ff75b2 */ /* 0x0022a20008000100 */
[----:B------:R1:W1:Y:S01]  /*0da0*/  SYNCS.EXCH.64 URZ, [UR4+0x130], UR6 ;  /* 0x0001300604ff75b2 */ /* 0x0002620008000100 */
[----:B------:R1:W1:Y:S01]  /*0db0*/  SYNCS.EXCH.64 URZ, [UR4+0x128], UR6 ;  /* 0x0001280604ff75b2 */ /* 0x0002620008000100 */
[----:B------:R1:W1:Y:S01]  /*0dc0*/  SYNCS.EXCH.64 URZ, [UR4+0x138], UR6 ;  /* 0x0001380604ff75b2 */ /* 0x0002620008000100 */
[----:B------:R-:W-:Y:S01]  /*0dd0*/  NOP ;  /* 0x0000000000007918 */ /* 0x000fe20000000000 */
.L_x_15:
[----:B------:R-:W-:-:S05]  /*0de0*/  CS2R.32 R2, SR_CgaSize ;  /* 0x0000000000027805 */ /* 0x000fca0000008a00 */
[----:B------:R-:W-:-:S05]  /*0df0*/  IMAD R2, R2, -0xa0, RZ ;  /* 0xffffff6002027824 */ /* 0x000fca00078e02ff */
[----:B------:R-:W-:-:S14]  /*0e00*/  R2UR UR5, R2 ;  /* 0x00000000020572ca */ /* 0x000fdc00000e0000 */
[----:B------:R-:W3:Y:S01]  /*0e10*/  LDCU UR5, c[0x0][UR5+0x2b0] ;  /* 0x00005600050577ac */ /* 0x000ee20008000800 */
[----:B------:R-:W-:Y:S01]  /*0e20*/  I2FP.F32.U32 R2, UR46 ;  /* 0x0000002e00027c45 */ /* 0x000fe20008201000 */
[----:B------:R-:W-:Y:S01]  /*0e30*/  NOP ;  /* 0x0000000000007918 */ /* 0x000fe20000000000 */
[----:B------:R-:W-:Y:S02]  /*0e40*/  I2FP.F32.U32 R0, UR47 ;  /* 0x0000002f00007c45 */ /* 0x000fe40008201000 */
[----:B------:R-:W-:-:S06]  /*0e50*/  RPCMOV.32 Rpc.LO, R2 ;  /* 0x0000000200007352 */ /* 0x000fcc0000000000 */
[----:B------:R-:W-:-:S05]  /*0e60*/  CS2R.32 R2, SR_CgaSize ;  /* 0x0000000000027805 */ /* 0x000fca0000008a00 */
[----:B------:R-:W-:-:S05]  /*0e70*/  IMAD R2, R2, -0xa0, RZ ;  /* 0xffffff6002027824 */ /* 0x000fca00078e02ff */
[----:B-1----:R-:W-:Y:S02]  /*0e80*/  R2UR UR4, R2 ;  /* 0x00000000020472ca */ /* 0x002fe400000e0000 */
[----:B------:R-:W-:-:S12]  /*0e90*/  RPCMOV.32 R2, Rpc.LO ;  /* 0x0000000000027353 */ /* 0x000fd80000000000 */
[----:B------:R-:W1:Y:S01]  /*0ea0*/  LDCU UR4, c[0x0][UR4+0x2b4] ;  /* 0x00005680040477ac */ /* 0x000e620008000800 */
[----:B------:R-:W1:Y:S01]  /*0eb0*/  S2UR UR36, SR_CTAID.Z ;  /* 0x00000000002479c3 */ /* 0x000e620000002700 */
[----:B------:R-:W4:Y:S01]  /*0ec0*/  LDCU UR19, c[0x0][0xb24] ;  /* 0x00016480ff1377ac */ /* 0x000f220008000800 */
[----:B------:R-:W-:-:S06]  /*0ed0*/  RPCMOV.32 Rpc.LO, R2 ;  /* 0x0000000200007352 */ /* 0x000fcc0000000000 */
[----:B------:R-:W-:-:S05]  /*0ee0*/  CS2R.32 R2, SR_CgaSize ;  /* 0x0000000000027805 */ /* 0x000fca0000008a00 */
[----:B------:R-:W-:-:S05]  /*0ef0*/  IMAD R2, R2, -0xa0, RZ ;  /* 0xffffff6002027824 */ /* 0x000fca00078e02ff */
[----:B------:R-:W-:Y:S02]  /*0f00*/  R2UR UR61, R2 ;  /* 0x00000000023d72ca */ /* 0x000fe400000e0000 */
[----:B------:R-:W-:-:S12]  /*0f10*/  RPCMOV.32 R2, Rpc.LO ;  /* 0x0000000000027353 */ /* 0x000fd80000000000 */
[----:B------:R-:W2:Y:S01]  /*0f20*/  LDCU UR61, c[0x0][UR61+0x2a0] ;  /* 0x000054003d3d77ac */ /* 0x000ea20008000800 */
[----:B------:R-:W-:-:S06]  /*0f30*/  RPCMOV.32 Rpc.LO, R2 ;  /* 0x0000000200007352 */ /* 0x000fcc0000000000 */
[----:B------:R-:W-:-:S05]  /*0f40*/  CS2R.32 R2, SR_CgaSize ;  /* 0x0000000000027805 */ /* 0x000fca0000008a00 */
[----:B------:R-:W-:-:S05]  /*0f50*/  IMAD R2, R2, -0xa0, RZ ;  /* 0xffffff6002027824 */ /* 0x000fca00078e02ff */
[----:B------:R-:W-:Y:S02]  /*0f60*/  R2UR UR60, R2 ;  /* 0x00000000023c72ca */ /* 0x000fe400000e0000 */
[----:B------:R-:W-:-:S12]  /*0f70*/  RPCMOV.32 R2, Rpc.LO ;  /* 0x0000000000027353 */ /* 0x000fd80000000000 */
[----:B------:R-:W2:Y:S01]  /*0f80*/  LDCU UR60, c[0x0][UR60+0x2a4] ;  /* 0x000054803c3c77ac */ /* 0x000ea20008000800 */
[----:B---3--:R-:W-:Y:S01]  /*0f90*/  FMUL R2, R2, UR5 ;  /* 0x0000000502027c20 */ /* 0x008fe20008400000 */
[----:B-1----:R-:W-:-:S05]  /*0fa0*/  FMUL R0, R0, UR4 ;  /* 0x0000000400007c20 */ /* 0x002fca0008400000 */
[----:B------:R-:W1:Y:S01]  /*0fb0*/  F2I.U32.TRUNC.NTZ R2, R2 ;  /* 0x0000000200027305 */ /* 0x000e62000020f000 */
[----:B----4-:R-:W-:-:S07]  /*0fc0*/  UISETP.GE.AND UP0, UPT, UR19, 0x1, UPT ;  /* 0x000000011300788c */ /* 0x010fce000bf06270 */
[----:B------:R-:W3:Y:S01]  /*0fd0*/  F2I.U32.TRUNC.NTZ R0, R0 ;  /* 0x0000000000007305 */ /* 0x000ee2000020f000 */
[----:B-1----:R-:W-:Y:S02]  /*0fe0*/  R2UR UR4, R2 ;  /* 0x00000000020472ca */ /* 0x002fe400000e0000 */
[----:B---3--:R-:W-:-:S11]  /*0ff0*/  R2UR UR6, R0 ;  /* 0x00000000000672ca */ /* 0x008fd600000e0000 */
[----:B------:R-:W-:-:S04]  /*1000*/  UIADD3 UR5, UPT, UPT, -UR4, URZ, URZ ;  /* 0x000000ff04057290 */ /* 0x000fc8000fffe1ff */
[----:B--2---:R-:W-:Y:S02]  /*1010*/  UIMAD UR61, UR61, UR5, UR46 ;  /* 0x000000053d3d72a4 */ /* 0x004fe4000f8e022e */
[----:B------:R-:W-:-:S04]  /*1020*/  UIADD3 UR4, UPT, UPT, -UR6, URZ, URZ ;  /* 0x000000ff06047290 */ /* 0x000fc8000fffe1ff */
[----:B------:R-:W-:Y:S01]  /*1030*/  UIMAD UR60, UR60, UR4, UR47 ;  /* 0x000000043c3c72a4 */ /* 0x000fe2000f8e022f */
[----:B------:R-:W-:Y:S06]  /*1040*/  BAR.SYNC.DEFER_BLOCKING 0x0 ;  /* 0x0000000000007b1d */ /* 0x000fec0000010000 */
[----:B------:R-:W-:Y:S05]  /*1050*/  BRA.U !UP0, `(.L_x_16) ;  /* 0x0000000108d47547 */ /* 0x000fea000b800000 */
[----:B------:R-:W1:Y:S01]  /*1060*/  LDCU.128 UR20, c[0x0][0xb10] ;  /* 0x00016200ff1477ac */ /* 0x000e620008000c00 */
[----:B------:R-:W2:Y:S01]  /*1070*/  LDCU UR6, c[0x0][0x370] ;  /* 0x00006e00ff0677ac */ /* 0x000ea20008000800 */
[----:B------:R-:W3:Y:S01]  /*1080*/  LDCU UR4, c[0x0][0x374] ;  /* 0x00006e80ff0477ac */ /* 0x000ee20008000800 */
[----:B------:R-:W4:Y:S01]  /*1090*/  LDCU UR24, c[0x0][0xb0c] ;  /* 0x00016180ff1877ac */ /* 0x000f220008000800 */
[----:B------:R-:W4:Y:S01]  /*10a0*/  LDCU UR5, c[0x0][0xb20] ;  /* 0x00016400ff0577ac */ /* 0x000f220008000800 */
[----:B------:R-:W4:Y:S01]  /*10b0*/  LDCU.64 UR16, c[0x0][0xb28] ;  /* 0x00016500ff1077ac */ /* 0x000f220008000a00 */
[----:B-1----:R-:W-:Y:S02]  /*10c0*/  UISETP.NE.AND UP0, UPT, UR22, 0x1, UPT ;  /* 0x000000011600788c */ /* 0x002fe4000bf05270 */
[----:B---3--:R-:W-:Y:S02]  /*10d0*/  UIMAD.WIDE.U32 UR8, UR4, UR23, URZ ;  /* 0x00000017040872a5 */ /* 0x008fe4000f8e00ff */
[----:B--2---:R-:W-:-:S02]  /*10e0*/  UIMAD.WIDE.U32 UR10, UR6, UR20, URZ ;  /* 0x00000014060a72a5 */ /* 0x004fc4000f8e00ff */
[----:B----4-:R-:W-:Y:S02]  /*10f0*/  UISETP.NE.AND UP1, UPT, UR24, 0x1, UPT ;  /* 0x000000011800788c */ /* 0x010fe4000bf25270 */
[----:B------:R-:W-:Y:S01]  /*1100*/  UISETP.NE.AND UP4, UPT, UR19, 0x1, UPT ;  /* 0x000000011300788c */ /* 0x000fe2000bf85270 */
[----:B------:R-:W-:Y:S02]  /*1110*/  UMOV UR8, UR9 ;  /* 0x0000000900087c82 */ /* 0x000fe40008000000 */
[----:B------:R-:W-:Y:S01]  /*1120*/  UMOV UR10, UR11 ;  /* 0x0000000b000a7c82 */ /* 0x000fe20008000000 */
[----:B------:R-:W-:Y:S02]  /*1130*/  @UP0 USHF.R.U32.HI UR4, URZ, UR5, UR8 ;  /* 0x00000005ff040299 */ /* 0x000fe40008011608 */
[----:B------:R-:W-:Y:S02]  /*1140*/  UIMAD.WIDE.U32 UR12, UR47, UR23, URZ ;  /* 0x000000172f0c72a5 */ /* 0x000fe4000f8e00ff */
[----:B------:R-:W-:-:S02]  /*1150*/  UIMAD.WIDE.U32 UR8, UR4, UR16, URZ ;  /* 0x00000010040872a5 */ /* 0x000fc4000f8e00ff */
[----:B------:R-:W-:Y:S02]  /*1160*/  @UP1 USHF.R.U32.HI UR6, URZ, UR21, UR10 ;  /* 0x00000015ff061299 */ /* 0x000fe4000801160a */
[----:B------:R-:W-:Y:S02]  /*1170*/  UIMAD.WIDE.U32 UR14, UR46, UR20, URZ ;  /* 0x000000142e0e72a5 */ /* 0x000fe4000f8e00ff */
[----:B------:R-:W-:Y:S01]  /*1180*/  UIMAD.WIDE.U32 UR10, UR6, UR16, URZ ;  /* 0x00000010060a72a5 */ /* 0x000fe2000f8e00ff */
[----:B------:R-:W-:Y:S01]  /*1190*/  UMOV UR12, UR13 ;  /* 0x0000000d000c7c82 */ /* 0x000fe20008000000 */
[----:B------:R-:W-:Y:S01]  /*11a0*/  UMOV UR8, UR9 ;  /* 0x0000000900087c82 */ /* 0x000fe20008000000 */
[----:B------:R-:W-:Y:S02]  /*11b0*/  USHF.R.U32.HI UR12, URZ, UR5, UR12 ;  /* 0x00000005ff0c7299 */ /* 0x000fe4000801160c */
[----:B------:R-:W-:Y:S01]  /*11c0*/  @UP4 USHF.R.U32.HI UR4, URZ, UR17, UR8 ;  /* 0x00000011ff044299 */ /* 0x000fe20008011608 */
[----:B------:R-:W-:Y:S01]  /*11d0*/  UMOV UR14, UR15 ;  /* 0x0000000f000e7c82 */ /* 0x000fe20008000000 */
[----:B------:R-:W-:Y:S01]  /*11e0*/  UMOV UR10, UR11 ;  /* 0x0000000b000a7c82 */ /* 0x000fe20008000000 */
[----:B------:R-:W-:-:S02]  /*11f0*/  USHF.R.U32.HI UR14, URZ, UR21, UR14 ;  /* 0x00000015ff0e7299 */ /* 0x000fc4000801160e */
[----:B------:R-:W-:Y:S02]  /*1200*/  USEL UR5, UR47, UR12, !UP0 ;  /* 0x0000000c2f057287 */ /* 0x000fe4000c000000 */
[----:B------:R-:W-:Y:S02]  /*1210*/  @UP4 USHF.R.U32.HI UR6, URZ, UR17, UR10 ;  /* 0x00000011ff064299 */ /* 0x000fe4000801160a */
[----:B------:R-:W-:Y:S02]  /*1220*/  UIMAD UR7, UR4, UR19, URZ ;  /* 0x00000013040772a4 */ /* 0x000fe4000f8e02ff */
[----:B------:R-:W-:Y:S02]  /*1230*/  USEL UR4, UR46, UR14, !UP1 ;  /* 0x0000000e2e047287 */ /* 0x000fe4000c800000 */
[----:B------:R-:W-:Y:S02]  /*1240*/  UIMAD UR10, UR6, UR19, URZ ;  /* 0x00000013060a72a4 */ /* 0x000fe4000f8e02ff */
[----:B------:R-:W-:-:S02]  /*1250*/  UISETP.GE.AND UP0, UPT, UR5, UR7, UPT ;  /* 0x000000070500728c */ /* 0x000fc4000bf06270 */
[----:B------:R-:W-:Y:S02]  /*1260*/  UIMAD.WIDE.U32 UR8, UR5, UR16, URZ ;  /* 0x00000010050872a5 */ /* 0x000fe4000f8e00ff */
[----:B------:R-:W-:Y:S02]  /*1270*/  UISETP.GE.OR UP0, UPT, UR4, UR10, UP0 ;  /* 0x0000000a0400728c */ /* 0x000fe40008706670 */
[----:B------:R-:W-:Y:S02]  /*1280*/  UIMAD.WIDE.U32 UR10, UR4, UR16, URZ ;  /* 0x00000010040a72a5 */ /* 0x000fe4000f8e00ff */
[----:B------:R-:W-:Y:S01]  /*1290*/  UIADD3 UR10, UPT, UPT, -UR4, URZ, URZ ;  /* 0x000000ff040a7290 */ /* 0x000fe2000fffe1ff */
[----:B------:R-:W-:Y:S01]  /*12a0*/  UMOV UR7, UR9 ;  /* 0x0000000900077c82 */ /* 0x000fe20008000000 */
[----:B------:R-:W-:Y:S02]  /*12b0*/  UIADD3 UR9, UPT, UPT, -UR5, URZ, URZ ;  /* 0x000000ff05097290 */ /* 0x000fe4000fffe1ff */
[----:B------:R-:W-:-:S03]  /*12c0*/  USHF.R.U32.HI UR7, URZ, UR17, UR7 ;  /* 0x00000011ff077299 */ /* 0x000fc60008011607 */
[----:B------:R-:W-:Y:S01]  /*12d0*/  @!UP0 UMOV UR8, UR11 ;  /* 0x0000000b00088c82 */ /* 0x000fe20008000000 */
[----:B------:R-:W-:Y:S02]  /*12e0*/  UIMAD UR47, UR22, UR9, UR47 ;  /* 0x00000009162f72a4 */ /* 0x000fe4000f8e022f */
[----:B------:R-:W-:Y:S02]  /*12f0*/  USEL UR7, UR5, UR7, !UP4 ;  /* 0x0000000705077287 */ /* 0x000fe4000e000000 */
[----:B------:R-:W-:Y:S02]  /*1300*/  @!UP0 USHF.R.U32.HI UR8, URZ, UR17, UR8 ;  /* 0x00000011ff088299 */ /* 0x000fe40008011608 */
[----:B------:R-:W-:Y:S02]  /*1310*/  UIADD3 UR9, UPT, UPT, -UR7, URZ, URZ ;  /* 0x000000ff07097290 */ /* 0x000fe4000fffe1ff */
[----:B------:R-:W-:Y:S02]  /*1320*/  @!UP0 USEL UR8, UR4, UR8, !UP4 ;  /* 0x0000000804088287 */ /* 0x000fe4000e000000 */
[----:B------:R-:W-:-:S02]  /*1330*/  UIMAD UR9, UR19, UR9, UR5 ;  /* 0x00000009130972a4 */ /* 0x000fc4000f8e0205 */
[----:B------:R-:W-:Y:S02]  /*1340*/  @!UP0 UIADD3 UR7, UPT, UPT, UR7, -UR8, URZ ;  /* 0x8000000807078290 */ /* 0x000fe4000fffe0ff */
[----:B------:R-:W-:Y:S02]  /*1350*/  @!UP0 UIMAD UR8, UR9, UR6, UR8 ;  /* 0x00000006090882a4 */ /* 0x000fe4000f8e0208 */
[----:B------:R-:W-:Y:S02]  /*1360*/  @!UP0 UIMAD UR5, UR7, UR19, UR4 ;  /* 0x00000013070582a4 */ /* 0x000fe4000f8e0204 */
[----:B------:R-:W-:Y:S02]  /*1370*/  UIMAD UR6, UR24, UR10, UR46 ;  /* 0x0000000a180672a4 */ /* 0x000fe4000f8e022e */
[----:B------:R-:W-:Y:S01]  /*1380*/  UIMAD UR47, UR5, UR22, UR47 ;  /* 0x00000016052f72a4 */ /* 0x000fe2000f8e022f */
[----:B------:R-:W-:Y:S02]  /*1390*/  @!UP0 UMOV UR4, UR8 ;  /* 0x0000000800048c82 */ /* 0x000fe40008000000 */
[----:B------:R-:W-:-:S12]  /*13a0*/  UIMAD UR46, UR4, UR24, UR6 ;  /* 0x00000018042e72a4 */ /* 0x000fd8000f8e0206 */
.L_x_16:
[----:B------:R-:W1:Y:S01]  /*13b0*/  LDCU UR4, c[0x0][0xb30] ;  /* 0x00016600ff0477ac */ /* 0x000e620008000800 */
[----:B------:R-:W2:Y:S01]  /*13c0*/  S2UR UR15, SR_CgaCtaId ;  /* 0x00000000000f79c3 */ /* 0x000ea20000008800 */
[----:B-1----:R-:W-:-:S09]  /*13d0*/  UISETP.NE.AND UP0, UPT, UR4, 0x1, UPT ;  /* 0x000000010400788c */ /* 0x002fd2000bf05270 */
[----:B--2---:R-:W-:Y:S05]  /*13e0*/  BRA.U UP0, `(.L_x_17) ;  /* 0x0000000100447547 */ /* 0x004fea000b800000 */
[----:B------:R-:W1:Y:S01]  /*13f0*/  LDCU.128 UR8, c[0x0][0xb10] ;  /* 0x00016200ff0877ac */ /* 0x000e620008000c00 */
[----:B------:R-:W2:Y:S01]  /*1400*/  LDCU UR12, c[0x0][0xb0c] ;  /* 0x00016180ff0c77ac */ /* 0x000ea20008000800 */
[----:B------:R-:W3:Y:S01]  /*1410*/  LDCU UR13, c[0x0][0xb20] ;  /* 0x00016400ff0d77ac */ /* 0x000ee20008000800 */
[----:B-1----:R-:W-:Y:S02]  /*1420*/  UIMAD.WIDE.U32 UR6, UR46, UR8, URZ ;  /* 0x000000082e0672a5 */ /* 0x002fe4000f8e00ff */
[----:B------:R-:W-:Y:S02]  /*1430*/  UIMAD.WIDE.U32 UR4, UR47, UR11, URZ ;  /* 0x0000000b2f0472a5 */ /* 0x000fe4000f8e00ff */
[----:B--2---:R-:W-:Y:S02]  /*1440*/  UISETP.NE.AND UP1, UPT, UR12, 0x1, UPT ;  /* 0x000000010c00788c */ /* 0x004fe4000bf25270 */
[----:B------:R-:W-:Y:S01]  /*1450*/  UISETP.NE.AND UP0, UPT, UR10, 0x1, UPT ;  /* 0x000000010a00788c */ /* 0x000fe2000bf05270 */
[----:B------:R-:W-:-:S02]  /*1460*/  UMOV UR6, UR7 ;  /* 0x0000000700067c82 */ /* 0x000fc40008000000 */
[----:B------:R-:W-:Y:S01]  /*1470*/  UMOV UR4, UR5 ;  /* 0x0000000500047c82 */ /* 0x000fe20008000000 */
[----:B------:R-:W-:Y:S02]  /*1480*/  USHF.R.U32.HI UR6, URZ, UR9, UR6 ;  /* 0x00000009ff067299 */ /* 0x000fe40008011606 */
[----:B---3--:R-:W-:Y:S02]  /*1490*/  USHF.R.U32.HI UR4, URZ, UR13, UR4 ;  /* 0x0000000dff047299 */ /* 0x008fe40008011604 */
[----:B------:R-:W-:Y:S02]  /*14a0*/  USEL UR5, UR46, UR6, !UP1 ;  /* 0x000000062e057287 */ /* 0x000fe4000c800000 */
[----:B------:R-:W-:-:S04]  /*14b0*/  USEL UR4, UR47, UR4, !UP0 ;  /* 0x000000042f047287 */ /* 0x000fc8000c000000 */
[----:B------:R-:W-:Y:S02]  /*14c0*/  UIADD3 UR6, UPT, UPT, UR5, -UR4, URZ ;  /* 0x8000000405067290 */ /* 0x000fe4000fffe0ff */
[----:B------:R-:W-:Y:S02]  /*14d0*/  UIADD3 UR4, UPT, UPT, -UR5, UR4, URZ ;  /* 0x0000000405047290 */ /* 0x000fe4000fffe1ff */
[----:B------:R-:W-:Y:S02]  /*14e0*/  UIMAD UR47, UR6, UR10, UR47 ;  /* 0x0000000a062f72a4 */ /* 0x000fe4000f8e022f */
[----:B------:R-:W-:-:S12]  /*14f0*/  UIMAD UR46, UR4, UR12, UR46 ;  /* 0x0000000c042e72a4 */ /* 0x000fd8000f8e022e */
.L_x_17:
[----:B------:R-:W-:Y:S01]  /*1500*/  BAR.SYNC.DEFER_BLOCKING 0x0 ;  /* 0x0000000000007b1d */ /* 0x000fe20000010000 */
[----:B------:R-:W-:Y:S01]  /*1510*/  UISETP.NE.AND UP0, UPT, UR18, 0x2, UPT ;  /* 0x000000021200788c */ /* 0x000fe2000bf05270 */
[----:B------:R-:W-:Y:S02]  /*1520*/  ISETP.NE.OR P3, PT, R3, 0x2, !P3 ;  /* 0x000000020300780c */ /* 0x000fe40005f65670 */
[----:B------:R-:W-:Y:S02]  /*1530*/  LOP3.LUT R0, R238, 0x1f, RZ, 0xc0, !PT ;  /* 0x0000001fee007812 */ /* 0x000fe400078ec0ff */
[----:B------:R-:W1:Y:S04]  /*1540*/  LDCU UR21, c[0x0][0xb24] ;  /* 0x00016480ff1577ac */ /* 0x000e680008000800 */
[----:B------:R-:W-:Y:S05]  /*1550*/  BRA.U UP0, `(.L_x_18) ;  /* 0x00000015003c7547 */ /* 0x000fea000b800000 */
[----:B------:R-:W2:Y:S01]  /*1560*/  LDCU UR6, c[0x0][0x38c] ;  /* 0x00007180ff0677ac */ /* 0x000ea20008000800 */
[----:B------:R-:W-:Y:S01]  /*1570*/  PLOP3.LUT P1, PT, PT, PT, UP3, 0x80, 0x8 ;  /* 0x000000000008781c */ /* 0x000fe20003f2f038 */
[----:B------:R-:W-:Y:S01]  /*1580*/  IMAD.MOV.U32 R12, RZ, RZ, 0x1 ;  /* 0x00000001ff0c7424 */ /* 0x000fe200078e00ff */
[----:B------:R-:W-:Y:S02]  /*1590*/  ISETP.EQ.OR P2, PT, R0, RZ, P3 ;  /* 0x000000ff0000720c */ /* 0x000fe40001f42670 */
[----:B------:R-:W-:Y:S02]  /*15a0*/  CS2R R10, SRZ ;  /* 0x00000000000a7805 */ /* 0x000fe4000001ff00 */
[----:B------:R-:W-:Y:S01]  /*15b0*/  PLOP3.LUT P1, PT, P1, PT, PT, 0x8, 0x80 ;  /* 0x000000000080781c */ /* 0x000fe20000f2e170 */
[----:B------:R-:W-:Y:S01]  /*15c0*/  IMAD.MOV.U32 R9, RZ, RZ, RZ ;  /* 0x000000ffff097224 */ /* 0x000fe200078e00ff */
[----:B------:R-:W3:Y:S01]  /*15d0*/  LDCU UR40, c[0x0][0x370] ;  /* 0x00006e00ff2877ac */ /* 0x000ee20008000800 */
[----:B------:R-:W-:Y:S01]  /*15e0*/  IMAD.MOV.U32 R8, RZ, RZ, 0x1 ;  /* 0x00000001ff087424 */ /* 0x000fe200078e00ff */
[----:B------:R-:W4:Y:S01]  /*15f0*/  LDCU.64 UR28, c[0x0][0x348] ;  /* 0x00006900ff1c77ac */ /* 0x000f220008000a00 */
[----:B------:R-:W1:Y:S01]  /*1600*/  LDCU UR39, c[0x0][0x374] ;  /* 0x00006e80ff2777ac */ /* 0x000e620008000800 */
[----:B--2---:R-:W-:-:S02]  /*1610*/  UIADD3 UR5, UPT, UPT, UR6, 0x1f, URZ ;  /* 0x0000001f06057890 */ /* 0x004fc4000fffe0ff */
[----:B------:R-:W-:Y:S02]  /*1620*/  UIADD3 UR44, UPT, UPT, UR6, 0x3e, URZ ;  /* 0x0000003e062c7890 */ /* 0x000fe4000fffe0ff */
[----:B------:R-:W-:-:S04]  /*1630*/  USHF.R.S32.HI UR4, URZ, 0x1f, UR5 ;  /* 0x0000001fff047899 */ /* 0x000fc80008011405 */
[----:B------:R-:W-:Y:S02]  /*1640*/  ULEA.HI UR4, UR4, UR5, URZ, 0x5 ;  /* 0x0000000504047291 */ /* 0x000fe4000f8f28ff */
[----:B------:R-:W-:Y:S02]  /*1650*/  UIADD3 UR5, UPT, UPT, UR6, -0x1, URZ ;  /* 0xffffffff06057890 */ /* 0x000fe4000fffe0ff */
[----:B------:R-:W-:Y:S02]  /*1660*/  USHF.R.S32.HI UR42, URZ, 0x5, UR4 ;  /* 0x00000005ff2a7899 */ /* 0x000fe40008011404 */
[----:B------:R-:W-:Y:S02]  /*1670*/  UISETP.GE.U32.AND UP1, UPT, UR5, -0x3f, UPT ;  /* 0xffffffc10500788c */ /* 0x000fe4000bf26070 */
[----:B------:R-:W-:Y:S01]  /*1680*/  UISETP.LT.U32.AND UP0, UPT, UR42, 0x9, UPT ;  /* 0x000000092a00788c */ /* 0x000fe2000bf01070 */
[----:B------:R-:W-:-:S03]  /*1690*/  UMOV UR6, URZ ;  /* 0x000000ff00067c82 */ /* 0x000fc60008000000 */
[----:B------:R-:W-:-:S04]  /*16a0*/  USEL UR41, UR42, 0x9, UP0 ;  /* 0x000000092a297887 */ /* 0x000fc80008000000 */
[----:B------:R-:W-:Y:S02]  /*16b0*/  UIADD3 UR14, UPT, UPT, UR41, -0x1, URZ ;  /* 0xffffffff290e7890 */ /* 0x000fe4000fffe0ff */
[----:B------:R-:W-:Y:S02]  /*16c0*/  @UP1 UIADD3 UR14, UPT, UPT, UR41, URZ, URZ ;  /* 0x000000ff290e1290 */ /* 0x000fe4000fffe0ff */
[----:B------:R-:W-:Y:S02]  /*16d0*/  UIADD3 UR43, UPT, UPT, UR42, -UR41, URZ ;  /* 0x800000292a2b7290 */ /* 0x000fe4000fffe0ff */
[----:B-1-34-:R-:W-:-:S12]  /*16e0*/  UIADD3 UR14, UPT, UPT, UR14, 0x1, URZ ;  /* 0x000000010e0e7890 */ /* 0x01afd8000fffe0ff */
.L_x_36:
[----:B------:R-:W-:Y:S01]  /*16f0*/  UISETP.NE.AND UP0, UPT, UR15, URZ, UPT ;  /* 0x000000ff0f00728c */ /* 0x000fe2000bf05270 */
[----:B------:R-:W1:Y:S08]  /*1700*/  S2UR UR15, SR_CgaCtaId ;  /* 0x00000000000f79c3 */ /* 0x000e700000008800 */
[----:B------:R-:W-:Y:S05]  /*1710*/  BRA.U UP0, `(.L_x_19) ;  /* 0x0000000100347547 */ /* 0x000fea000b800000 */
[----:B------:R-:W2:Y:S01]  /*1720*/  S2R R0, SR_CgaCtaId ;  /* 0x0000000000007919 */ /* 0x000ea20000008800 */
[----:B------:R-:W-:-:S04]  /*1730*/  MOV R2, 0x400 ;  /* 0x0000040000027802 */ /* 0x000fc80000000f00 */
[----:B--2---:R-:W-:Y:S02]  /*1740*/  LEA R0, R0, R2, 0x18 ;  /* 0x0000000200007211 */ /* 0x004fe400078ec0ff */
[----:B------:R-:W-:-:S03]  /*1750*/  SHF.L.U32 R2, R8, 0x1f, RZ ;  /* 0x0000001f08027819 */ /* 0x000fc600000006ff */
[----:B------:R-:W-:-:S04]  /*1760*/  IMAD R0, R9, 0x8, R0 ;  /* 0x0000000809007824 */ /* 0x000fc800078e0200 */
[----:B------:R-:W2:Y:S02]  /*1770*/  SYNCS.PHASECHK.TRANS64.TRYWAIT P0, [R0+URZ+0x130], R2 ;  /* 0x00013002000075a7 */ /* 0x000ea400080011ff */
[----:B--2---:R-:W-:Y:S05]  /*1780*/  @!P0 BRA `(.L_x_20) ;  /* 0x0000007400f48947 */ /* 0x004fea0003800000 */
.L_x_114:
[----:B------:R-:W-:Y:S01]  /*1790*/  VIADD R9, R9, 0x1 ;  /* 0x0000000109097836 */ /* 0x000fe20000000000 */
[----:B------:R2:W-:Y:S04]  /*17a0*/  SYNCS.ARRIVE.TRANS64.A1T0 RZ, [R0+URZ+0x120], RZ ;  /* 0x000120ff00ff79a7 */ /* 0x0005e800081000ff */
[----:B------:R-:W-:-:S04]  /*17b0*/  ISETP.NE.AND P0, PT, R9, 0x2, PT ;  /* 0x000000020900780c */ /* 0x000fc80003f05270 */
[----:B------:R-:W-:Y:S02]  /*17c0*/  SEL R9, R9, RZ, P0 ;  /* 0x000000ff09097207 */ /* 0x000fe40000000000 */
[----:B--2---:R-:W-:-:S04]  /*17d0*/  SEL R0, RZ, 0x1, P0 ;  /* 0x00000001ff007807 */ /* 0x004fc80000000000 */
[----:B------:R-:W-:-:S07]  /*17e0*/  LOP3.LUT R8, R8, R0, RZ, 0x3c, !PT ;  /* 0x0000000008087212 */ /* 0x000fce00078e3cff */
.L_x_19:
[----:B------:R-:W-:Y:S01]  /*17f0*/  UMOV UR4, 0x400 ;  /* 0x0000040000047882 */ /* 0x000fe20000000000 */
[----:B------:R-:W-:Y:S01]  /*1800*/  SHF.L.U32 R0, R12, 0x1f, RZ ;  /* 0x0000001f0c007819 */ /* 0x000fe200000006ff */
[----:B-1----:R-:W-:Y:S02]  /*1810*/  ULEA UR4, UR15, UR4, 0x18 ;  /* 0x000000040f047291 */ /* 0x002fe4000f8ec0ff */
[----:B------:R-:W-:Y:S02]  /*1820*/  UISETP.GE.U32.AND UP0, UPT, UR44, 0x3f, UPT ;  /* 0x0000003f2c00788c */ /* 0x000fe4000bf06070 */
[----:B------:R-:W-:Y:S02]  /*1830*/  ULEA UR5, UR6, UR4, 0x3 ;  /* 0x0000000406057291 */ /* 0x000fe4000f8e18ff */
[----:B------:R-:W-:Y:S02]  /*1840*/  USHF.L.U32 UR35, UR46, 0x6, URZ ;  /* 0x000000062e237899 */ /* 0x000fe400080006ff */
[----:B------:R-:W-:Y:S01]  /*1850*/  UIMAD UR11, UR47, 0xe0, URZ ;  /* 0x000000e02f0b78a4 */ /* 0x000fe2000f8e02ff */
[----:B------:R-:W-:-:S04]  /*1860*/  UMOV UR13, URZ ;  /* 0x000000ff000d7c82 */ /* 0x000fc80008000000 */
[----:B------:R1:W2:Y:S01]  /*1870*/  SYNCS.PHASECHK.TRANS64.TRYWAIT P0, [UR5+0x48], R0 ;  /* 0x00004800ff0075a7 */ /* 0x0002a20008001105 */
[----:B------:R-:W-:Y:S06]  /*1880*/  BRA.U !UP0, `(.L_x_21) ;  /* 0x0000000108a87547 */ /* 0x000fec000b800000 */
[----:B------:R-:W-:Y:S01]  /*1890*/  UMOV UR7, URZ ;  /* 0x000000ff00077c82 */ /* 0x000fe20008000000 */
[----:B------:R-:W-:-:S05]  /*18a0*/  UMOV UR5, UR6 ;  /* 0x0000000600057c82 */ /* 0x000fca0008000000 */
.L_x_26:
[----:B--2---:R-:W-:Y:S01]  /*18b0*/  @!P3 MOV R2, 0x4800 ;  /* 0x000048000002b802 */ /* 0x004fe20000000f00 */
[----:B---3--:R-:W-:Y:S01]  /*18c0*/  ULEA UR33, UR5, UR4, 0x3 ;  /* 0x0000000405217291 */ /* 0x008fe2000f8e18ff */
[----:B--2-4-:R-:W-:Y:S11]  /*18d0*/  @P0 BRA `(.L_x_22) ;  /* 0x00000000000c0947 */ /* 0x014ff60003800000 */
[----:B------:R-:W-:Y:S04]  /*18e0*/  SHF.L.U32 R3, R12, 0x1f, RZ ;  /* 0x0000001f0c037819 */ /* 0x000fe800000006ff */
[----:B------:R-:W2:Y:S02]  /*18f0*/  SYNCS.PHASECHK.TRANS64.TRYWAIT P0, [UR33+0x48], R3 ;  /* 0x00004803ff0075a7 */ /* 0x000ea40008001121 */
[----:B--2---:R-:W-:Y:S05]  /*1900*/  @!P0 BRA `(.L_x_23) ;  /* 0x0000007400a88947 */ /* 0x004fea0003800000 */
.L_x_22:
[----:B------:R2:W-:Y:S01]  /*1910*/  @!P3 SYNCS.ARRIVE.TRANS64 RZ, [UR33], R2 ;  /* 0x00000002ffffb9a7 */ /* 0x0005e20008000021 */
[----:B------:R-:W-:Y:S04]  /*1920*/  BSSY.RECONVERGENT B0, `(.L_x_24) ;  /* 0x0000003000007945 */ /* 0x000fe80003800200 */
[----:B------:R-:W-:Y:S05]  /*1930*/  @P2 BRA `(.L_x_25) ;  /* 0x0000000000042947 */ /* 0x000fea0003800000 */
[----:B------:R-:W-:Y:S05]  /*1940*/  BPT.TRAP 0x1 ;  /* 0x000000040000795c */ /* 0x000fea0000300000 */
.L_x_25:
[----:B------:R-:W-:Y:S05]  /*1950*/  BSYNC.RECONVERGENT B0 ;  /* 0x0000000000007941 */ /* 0x000fea0003800200 */
.L_x_24:
[----:B------:R-:W-:Y:S02]  /*1960*/  UIADD3 UR6, UPT, UPT, UR5, 0x1, URZ ;  /* 0x0000000105067890 */ /* 0x000fe4000fffe0ff */
[----:B------:R-:W-:Y:S02]  /*1970*/  UIADD3 UR18, UP1, UPT, UR28, 0x80, URZ ;  /* 0x000000801c127890 */ /* 0x000fe4000ff3e0ff */
[----:B------:R-:W-:Y:S02]  /*1980*/  UISETP.NE.AND UP0, UPT, UR6, 0x9, UPT ;  /* 0x000000090600788c */ /* 0x000fe4000bf05270 */
[----:B------:R-:W-:Y:S02]  /*1990*/  ULEA UR32, UR5, UR4, 0xc ;  /* 0x0000000405207291 */ /* 0x000fe4000f8e60ff */
[----:B------:R-:W-:Y:S02]  /*19a0*/  USEL UR9, URZ, 0x1, UP0 ;  /* 0x00000001ff097887 */ /* 0x000fe40008000000 */
[----:B------:R-:W-:Y:S02]  /*19b0*/  USEL UR6, UR6, URZ, UP0 ;  /* 0x000000ff06067287 */ /* 0x000fe40008000000 */
[----:B------:R-:W-:Y:S02]  /*19c0*/  USHF.L.U32 UR34, UR7, 0x5, URZ ;  /* 0x0000000507227899 */ /* 0x000fe400080006ff */
[----:B------:R-:W-:Y:S01]  /*19d0*/  ULEA UR8, UR6, UR4, 0x3 ;  /* 0x0000000406087291 */ /* 0x000fe2000f8e18ff */
[----:B------:R-:W-:Y:S01]  /*19e0*/  LOP3.LUT R12, R12, UR9, RZ, 0x3c, !PT ;  /* 0x000000090c0c7c12 */ /* 0x000fe2000f8e3cff */
[----:B------:R-:W-:Y:S02]  /*19f0*/  UIADD3.X UR19, UPT, UPT, URZ, UR29, URZ, UP1, !UPT ;  /* 0x0000001dff137290 */ /* 0x000fe40008ffe4ff */
[----:B------:R-:W-:Y:S01]  /*1a00*/  UIADD3 UR32, UPT, UPT, UR32, 0xe400, URZ ;  /* 0x0000e40020207890 */ /* 0x000fe2000fffe0ff */
[----:B-1----:R-:W-:Y:S01]  /*1a10*/  SHF.L.U32 R0, R12, 0x1f, RZ ;  /* 0x0000001f0c007819 */ /* 0x002fe200000006ff */
[----:B------:R-:W-:Y:S02]  /*1a20*/  UIADD3 UR16, UP0, UPT, UR28, 0x180, URZ ;  /* 0x000001801c107890 */ /* 0x000fe4000ff1e0ff */
[----:B------:R-:W-:Y:S01]  /*1a30*/  UIADD3 UR7, UPT, UPT, UR7, 0x1, URZ ;  /* 0x0000000107077890 */ /* 0x000fe2000fffe0ff */
[----:B------:R3:W4:Y:S01]  /*1a40*/  SYNCS.PHASECHK.TRANS64.TRYWAIT P0, [UR8+0x48], R0 ;  /* 0x00004800ff0075a7 */ /* 0x0007220008001108 */
[----:B------:R-:W-:Y:S01]  /*1a50*/  UIMAD UR8, UR5, 0x3800, UR4 ;  /* 0x00003800050878a4 */ /* 0x000fe2000f8e0204 */
[----:B------:R-:W-:Y:S01]  /*1a60*/  UMOV UR22, 0x0 ;  /* 0x0000000000167882 */ /* 0x000fe20000000000 */
[----:B------:R-:W-:Y:S02]  /*1a70*/  UMOV UR23, 0x10000000 ;  /* 0x1000000000177882 */ /* 0x000fe40000000000 */
[----:B------:R-:W-:Y:S01]  /*1a80*/  UIADD3 UR8, UPT, UPT, UR8, 0x17400, URZ ;  /* 0x0001740008087890 */ /* 0x000fe2000fffe0ff */
[----:B------:R3:W-:Y:S01]  /*1a90*/  UTMALDG.3D [UR32], [UR18], desc[UR22] ;  /* 0x00001620120075b4 */ /* 0x0007e20008011000 */
[----:B------:R-:W-:Y:S01]  /*1aa0*/  UIADD3.X UR17, UPT, UPT, URZ, UR29, URZ, UP0, !UPT ;  /* 0x0000001dff117290 */ /* 0x000fe200087fe4ff */
[----:B------:R-:W-:Y:S01]  /*1ab0*/  UMOV UR12, UR36 ;  /* 0x00000024000c7c82 */ /* 0x000fe20008000000 */
[----:B------:R-:W-:Y:S01]  /*1ac0*/  UMOV UR9, UR33 ;  /* 0x0000002100097c82 */ /* 0x000fe20008000000 */
[----:B------:R-:W-:Y:S01]  /*1ad0*/  UMOV UR10, UR34 ;  /* 0x00000022000a7c82 */ /* 0x000fe20008000000 */
[----:B------:R-:W-:Y:S01]  /*1ae0*/  UISETP.NE.AND UP0, UPT, UR7, UR14, UPT ;  /* 0x0000000e0700728c */ /* 0x000fe2000bf05270 */
[----:B------:R-:W-:Y:S01]  /*1af0*/  UMOV UR13, UR14 ;  /* 0x0000000e000d7c82 */ /* 0x000fe20008000000 */
[----:B------:R-:W-:Y:S03]  /*1b00*/  UMOV UR5, UR6 ;  /* 0x0000000600057c82 */ /* 0x000fe60008000000 */
[----:B------:R3:W-:Y:S04]  /*1b10*/  UTMALDG.3D [UR8], [UR16], desc[UR22] ;  /* 0x00001608100075b4 */ /* 0x0007e80008011000 */
[----:B------:R-:W-:Y:S05]  /*1b20*/  BRA.U UP0, `(.L_x_26) ;  /* 0xfffffffd00607547 */ /* 0x000fea000b83ffff */
.L_x_21:
[----:B------:R-:W-:Y:S01]  /*1b30*/  ULEA UR5, UR6, UR4, 0x3 ;  /* 0x0000000406057291 */ /* 0x000fe2000f8e18ff */
[----:B-1-3--:R-:W-:Y:S01]  /*1b40*/  SHF.L.U32 R0, R12, 0x1f, RZ ;  /* 0x0000001f0c007819 */ /* 0x00afe200000006ff */
[----:B------:R-:W-:Y:S01]  /*1b50*/  @!P1 SYNCS.ARRIVE.TRANS64.A1T0 RZ, [UR4+0xb8], RZ ;  /* 0x0000b8ffffff99a7 */ /* 0x000fe20008100004 */
[----:B------:R-:W-:-:S06]  /*1b60*/  UISETP.GT.AND UP0, UPT, UR42, UR41, UPT ;  /* 0x000000292a00728c */ /* 0x000fcc000bf04270 */
[----:B--2-4-:R1:W2:Y:S03]  /*1b70*/  SYNCS.PHASECHK.TRANS64.TRYWAIT P0, [UR5+0x48], R0 ;  /* 0x00004800ff0075a7 */ /* 0x0142a60008001105 */
[----:B------:R-:W-:Y:S05]  /*1b80*/  BRA.U !UP0, `(.L_x_27) ;  /* 0x0000000108ac7547 */ /* 0x000fea000b800000 */
[----:B------:R-:W-:Y:S01]  /*1b90*/  UIADD3 UR26, UPT, UPT, UR43, UR13, URZ ;  /* 0x0000000d2b1a7290 */ /* 0x000fe2000fffe0ff */
[----:B------:R-:W-:-:S11]  /*1ba0*/  UMOV UR5, UR6 ;  /* 0x0000000600057c82 */ /* 0x000fd60008000000 */
.L_x_32:
[----:B--2---:R-:W-:Y:S01]  /*1bb0*/  @!P3 MOV R2, 0x4800 ;  /* 0x000048000002b802 */ /* 0x004fe20000000f00 */
[----:B---3--:R-:W-:Y:S01]  /*1bc0*/  ULEA UR17, UR5, UR4, 0x3 ;  /* 0x0000000405117291 */ /* 0x008fe2000f8e18ff */
[----:B--2-4-:R-:W-:Y:S11]  /*1bd0*/  @P0 BRA `(.L_x_28) ;  /* 0x00000000000c0947 */ /* 0x014ff60003800000 */
[----:B------:R-:W-:Y:S04]  /*1be0*/  SHF.L.U32 R3, R12, 0x1f, RZ ;  /* 0x0000001f0c037819 */ /* 0x000fe800000006ff */
[----:B------:R-:W2:Y:S02]  /*1bf0*/  SYNCS.PHASECHK.TRANS64.TRYWAIT P0, [UR17+0x48], R3 ;  /* 0x00004803ff0075a7 */ /* 0x000ea40008001111 */
[----:B--2---:R-:W-:Y:S05]  /*1c00*/  @!P0 BRA `(.L_x_29) ;  /* 0x0000007400008947 */ /* 0x004fea0003800000 */
.L_x_28:
[----:B------:R2:W-:Y:S01]  /*1c10*/  @!P3 SYNCS.ARRIVE.TRANS64 RZ, [UR17], R2 ;  /* 0x00000002ffffb9a7 */ /* 0x0005e20008000011 */
[----:B------:R-:W-:Y:S04]  /*1c20*/  BSSY.RECONVERGENT B0, `(.L_x_30) ;  /* 0x0000003000007945 */ /* 0x000fe80003800200 */
[----:B------:R-:W-:Y:S05]  /*1c30*/  @P2 BRA `(.L_x_31) ;  /* 0x0000000000042947 */ /* 0x000fea0003800000 */
[----:B------:R-:W-:Y:S05]  /*1c40*/  BPT.TRAP 0x1 ;  /* 0x000000040000795c */ /* 0x000fea0000300000 */
.L_x_31:
[----:B------:R-:W-:Y:S05]  /*1c50*/  BSYNC.RECONVERGENT B0 ;  /* 0x0000000000007941 */ /* 0x000fea0003800200 */
.L_x_30:
[----:B------:R-:W-:Y:S02]  /*1c60*/  UIADD3 UR6, UPT, UPT, UR5, 0x1, URZ ;  /* 0x0000000105067890 */ /* 0x000fe4000fffe0ff */
[----:B------:R-:W-:Y:S02]  /*1c70*/  ULEA UR16, UR5, UR4, 0xc ;  /* 0x0000000405107291 */ /* 0x000fe4000f8e60ff */
[----:B------:R-:W-:Y:S02]  /*1c80*/  UISETP.NE.AND UP0, UPT, UR6, 0x9, UPT ;  /* 0x000000090600788c */ /* 0x000fe4000bf05270 */
[----:B------:R-:W-:Y:S02]  /*1c90*/  UIADD3 UR24, UP1, UPT, UR28, 0x80, URZ ;  /* 0x000000801c187890 */ /* 0x000fe4000ff3e0ff */
[----:B------:R-:W-:Y:S02]  /*1ca0*/  USEL UR8, URZ, 0x1, UP0 ;  /* 0x00000001ff087887 */ /* 0x000fe40008000000 */
[----:B------:R-:W-:Y:S02]  /*1cb0*/  USEL UR6, UR6, URZ, UP0 ;  /* 0x000000ff06067287 */ /* 0x000fe40008000000 */
[----:B------:R-:W-:Y:S02]  /*1cc0*/  USHF.L.U32 UR18, UR13, 0x5, URZ ;  /* 0x000000050d127899 */ /* 0x000fe400080006ff */
[----:B------:R-:W-:Y:S01]  /*1cd0*/  ULEA UR7, UR6, UR4, 0x3 ;  /* 0x0000000406077291 */ /* 0x000fe2000f8e18ff */
[----:B------:R-:W-:Y:S01]  /*1ce0*/  LOP3.LUT R12, R12, UR8, RZ, 0x3c, !PT ;  /* 0x000000080c0c7c12 */ /* 0x000fe2000f8e3cff */
[----:B------:R-:W-:Y:S02]  /*1cf0*/  UIADD3 UR16, UPT, UPT, UR16, 0xe400, URZ ;  /* 0x0000e40010107890 */ /* 0x000fe4000fffe0ff */
[----:B------:R-:W-:Y:S01]  /*1d00*/  UIADD3.X UR25, UPT, UPT, URZ, UR29, URZ, UP1, !UPT ;  /* 0x0000001dff197290 */ /* 0x000fe20008ffe4ff */
[----:B-1----:R-:W-:Y:S01]  /*1d10*/  SHF.L.U32 R0, R12, 0x1f, RZ ;  /* 0x0000001f0c007819 */ /* 0x002fe200000006ff */
[----:B------:R-:W-:Y:S02]  /*1d20*/  UIMAD UR8, UR5, 0x3800, UR4 ;  /* 0x00003800050878a4 */ /* 0x000fe4000f8e0204 */
[----:B------:R-:W-:Y:S01]  /*1d30*/  UIADD3 UR22, UP0, UPT, UR28, 0x180, URZ ;  /* 0x000001801c167890 */ /* 0x000fe2000ff1e0ff */
[----:B------:R3:W4:Y:S01]  /*1d40*/  SYNCS.PHASECHK.TRANS64.TRYWAIT P0, [UR7+0x48], R0 ;  /* 0x00004800ff0075a7 */ /* 0x0007220008001107 */
[----:B------:R-:W-:Y:S01]  /*1d50*/  UIADD3 UR8, UPT, UPT, UR8, 0x17400, URZ ;  /* 0x0001740008087890 */ /* 0x000fe2000fffe0ff */
[----:B------:R-:W-:Y:S01]  /*1d60*/  UMOV UR30, 0x0 ;  /* 0x00000000001e7882 */ /* 0x000fe20000000000 */
[----:B------:R-:W-:Y:S01]  /*1d70*/  UMOV UR31, 0x10000000 ;  /* 0x10000000001f7882 */ /* 0x000fe20000000000 */
[----:B------:R-:W-:Y:S01]  /*1d80*/  UMOV UR19, UR35 ;  /* 0x0000002300137c82 */ /* 0x000fe20008000000 */
[----:B------:R-:W-:Y:S01]  /*1d90*/  UMOV UR20, UR36 ;  /* 0x0000002400147c82 */ /* 0x000fe20008000000 */
[----:B------:R-:W-:Y:S01]  /*1da0*/  UIADD3.X UR23, UPT, UPT, URZ, UR29, URZ, UP0, !UPT ;  /* 0x0000001dff177290 */ /* 0x000fe200087fe4ff */
[----:B------:R3:W-:Y:S01]  /*1db0*/  UTMALDG.3D [UR16], [UR24], desc[UR30] ;  /* 0x00001e10180075b4 */ /* 0x0007e20008011000 */
[----:B------:R-:W-:Y:S01]  /*1dc0*/  UIADD3 UR13, UPT, UPT, UR13, 0x1, URZ ;  /* 0x000000010d0d7890 */ /* 0x000fe2000fffe0ff */
[----:B------:R-:W-:Y:S01]  /*1dd0*/  UMOV UR12, UR36 ;  /* 0x00000024000c7c82 */ /* 0x000fe20008000000 */
[----:B------:R-:W-:Y:S01]  /*1de0*/  UMOV UR9, UR17 ;  /* 0x0000001100097c82 */ /* 0x000fe20008000000 */
[----:B------:R-:W-:Y:S01]  /*1df0*/  UMOV UR10, UR18 ;  /* 0x00000012000a7c82 */ /* 0x000fe20008000000 */
[----:B------:R-:W-:Y:S03]  /*1e00*/  UISETP.NE.AND UP0, UPT, UR13, UR26, UPT ;  /* 0x0000001a0d00728c */ /* 0x000fe6000bf05270 */
[----:B------:R3:W-:Y:S01]  /*1e10*/  UTMALDG.3D [UR8], [UR22], desc[UR30] ;  /* 0x00001e08160075b4 */ /* 0x0007e20008011000 */
[----:B------:R-:W-:Y:S05]  /*1e20*/  UMOV UR5, UR6 ;  /* 0x0000000600057c82 */ /* 0x000fea0008000000 */
[----:B------:R-:W-:Y:S05]  /*1e30*/  BRA.U UP0, `(.L_x_32) ;  /* 0xfffffffd005c7547 */ /* 0x000fea000b83ffff */
.L_x_27:
[C---:B------:R-:W-:Y:S01]  /*1e40*/  LEA R3, R11.reuse, UR4, 0x3 ;  /* 0x000000040b037c11 */ /* 0x040fe2000f8e18ff */
[----:B------:R-:W-:Y:S01]  /*1e50*/  NOP ;  /* 0x0000000000007918 */ /* 0x000fe20000000000 */
[----:B-1-3--:R-:W-:Y:S02]  /*1e60*/  SHF.L.U32 R0, R10, 0x1f, RZ ;  /* 0x0000001f0a007819 */ /* 0x00afe400000006ff */
[----:B------:R-:W-:Y:S02]  /*1e70*/  LEA R4, R11, UR4, 0x4 ;  /* 0x000000040b047c11 */ /* 0x000fe4000f8e20ff */
[----:B--2-4-:R-:W1:Y:S02]  /*1e80*/  SYNCS.PHASECHK.TRANS64.TRYWAIT P0, [R3+URZ+0xc0], R0 ;  /* 0x0000c000030075a7 */ /* 0x014e6400080011ff */
[----:B-1----:R-:W-:Y:S05]  /*1e90*/  @!P0 BRA `(.L_x_33) ;  /* 0x0000007000748947 */ /* 0x002fea0003800000 */
.L_x_117:
[----:B------:R-:W2:Y:S01]  /*1ea0*/  LDS.128 R4, [R4+0x150] ;  /* 0x0001500004047984 */ /* 0x000ea20000000c00 */
[----:B------:R-:W-:Y:S01]  /*1eb0*/  UISETP.GE.AND UP0, UPT, UR21, 0x1, UPT ;  /* 0x000000011500788c */ /* 0x000fe2000bf06270 */
[----:B------:R-:W-:Y:S01]  /*1ec0*/  @!PT LDS RZ, [RZ] ;  /* 0x00000000fffff984 */ /* 0x000fe20000000800 */
[----:B------:R-:W-:Y:S01]  /*1ed0*/  @!PT LDS RZ, [RZ] ;  /* 0x00000000fffff984 */ /* 0x000fe20000000800 */
[----:B------:R-:W-:Y:S01]  /*1ee0*/  @!PT LDS RZ, [RZ] ;  /* 0x00000000fffff984 */ /* 0x000fe20000000800 */
[----:B------:R-:W-:Y:S01]  /*1ef0*/  @!PT LDS RZ, [RZ] ;  /* 0x00000000fffff984 */ /* 0x000fe20000000800 */
[----:B------:R3:W-:Y:S06]  /*1f00*/  MEMBAR.ALL.CTA ;  /* 0x0000000000007992 */ /* 0x0007ec0000008000 */
[----:B---3--:R-:W3:Y:S01]  /*1f10*/  FENCE.VIEW.ASYNC.S ;  /* 0x00000000000073c6 */ /* 0x008ee20000000000 */
[----:B--2---:R-:W-:-:S13]  /*1f20*/  LOP3.LUT P0, RZ, R6, 0x1, RZ, 0xc0, !PT ;  /* 0x0000000106ff7812 */ /* 0x004fda000780c0ff */
[----:B---3--:R-:W-:Y:S01]  /*1f30*/  VOTEU.ANY UP1, P0 ;  /* 0x0000000000ff7886 */ /* 0x008fe20000020100 */
[----:B------:R-:W-:-:S13]  /*1f40*/  PLOP3.LUT P0, PT, PT, PT, UP1, 0x80, 0x8 ;  /* 0x000000000008781c */ /* 0x000fda0003f0f018 */
[----:B-1----:R-:W-:Y:S02]  /*1f50*/  @P0 LOP3.LUT R0, R5, 0xffff, RZ, 0xc0, !PT ;  /* 0x0000ffff05000812 */ /* 0x002fe400078ec0ff */
[----:B------:R-:W-:Y:S02]  /*1f60*/  @P0 MOV R2, R4 ;  /* 0x0000000400020202 */ /* 0x000fe40000000f00 */
[----:B------:R-:W-:Y:S01]  /*1f70*/  @P0 R2UR UR7, R0 ;  /* 0x00000000000702ca */ /* 0x000fe200000e0000 */
[----:B------:R-:W-:Y:S01]  /*1f80*/  VIADD R0, R3, 0xd0 ;  /* 0x000000d003007836 */ /* 0x000fe20000000000 */
[----:B------:R-:W-:Y:S02]  /*1f90*/  @P0 SHF.R.U32.HI R4, RZ, 0x10, R5 ;  /* 0x00000010ff040819 */ /* 0x000fe40000011605 */
[----:B------:R-:W-:Y:S02]  /*1fa0*/  @P0 R2UR UR8, R2 ;  /* 0x00000000020802ca */ /* 0x000fe400000e0000 */
[----:B------:R-:W-:-:S02]  /*1fb0*/  PRMT R0, RZ, 0x654, R0 ;  /* 0x00000654ff007816 */ /* 0x000fc40000000000 */
[----:B------:R-:W-:Y:S02]  /*1fc0*/  @P0 R2UR UR5, R4 ;  /* 0x00000000040502ca */ /* 0x000fe400000e0000 */
[----:B------:R1:W-:Y:S03]  /*1fd0*/  SYNCS.ARRIVE.TRANS64.RED.A1T0 RZ, [R0+URZ], RZ ;  /* 0x000000ff00ff79a7 */ /* 0x0003e600081004ff */
[----:B------:R-:W-:-:S04]  /*1fe0*/  @UP1 UMOV UR37, UR7 ;  /* 0x0000000700251c82 */ /* 0x000fc80008000000 */
[----:B------:R-:W-:-:S04]  /*1ff0*/  @UP1 UMOV UR38, UR8 ;  /* 0x0000000800261c82 */ /* 0x000fc80008000000 */
[----:B------:R-:W-:Y:S01]  /*2000*/  @UP1 UMOV UR36, UR5 ;  /* 0x0000000500241c82 */ /* 0x000fe20008000000 */
[----:B------:R-:W-:Y:S05]  /*2010*/  BRA.U !UP0, `(.L_x_34) ;  /* 0x0000000108d47547 */ /* 0x000fea000b800000 */
[----:B------:R-:W2:Y:S01]  /*2020*/  LDCU.128 UR24, c[0x0][0xb10] ;  /* 0x00016200ff1877ac */ /* 0x000ea20008000c00 */
[----:B------:R-:W3:Y:S01]  /*2030*/  LDCU UR22, c[0x0][0xb20] ;  /* 0x00016400ff1677ac */ /* 0x000ee20008000800 */
[----:B------:R-:W4:Y:S01]  /*2040*/  LDCU UR20, c[0x0][0xb0c] ;  /* 0x00016180ff1477ac */ /* 0x000f220008000800 */
[----:B------:R-:W1:Y:S01]  /*2050*/  LDCU.64 UR10, c[0x0][0xb28] ;  /* 0x00016500ff0a77ac */ /* 0x000e620008000a00 */
[----:B------:R-:W-:Y:S02]  /*2060*/  UISETP.NE.AND UP3, UPT, UR21, 0x1, UPT ;  /* 0x000000011500788c */ /* 0x000fe4000bf65270 */
[----:B--2---:R-:W-:Y:S02]  /*2070*/  UIMAD.WIDE.U32 UR8, UR39, UR27, URZ ;  /* 0x0000001b270872a5 */ /* 0x004fe4000f8e00ff */
[----:B------:R-:W-:Y:S02]  /*2080*/  UIMAD.WIDE.U32 UR12, UR40, UR24, URZ ;  /* 0x00000018280c72a5 */ /* 0x000fe4000f8e00ff */
[----:B------:R-:W-:-:S02]  /*2090*/  UISETP.NE.AND UP0, UPT, UR26, 0x1, UPT ;  /* 0x000000011a00788c */ /* 0x000fc4000bf05270 */
[----:B------:R-:W-:Y:S01]  /*20a0*/  UIMAD.WIDE.U32 UR18, UR37, UR27, URZ ;  /* 0x0000001b251272a5 */ /* 0x000fe2000f8e00ff */
[----:B------:R-:W-:Y:S02]  /*20b0*/  UMOV UR8, UR9 ;  /* 0x0000000900087c82 */ /* 0x000fe40008000000 */
[----:B------:R-:W-:Y:S01]  /*20c0*/  UMOV UR5, UR13 ;  /* 0x0000000d00057c82 */ /* 0x000fe20008000000 */
[----:B---3--:R-:W-:Y:S02]  /*20d0*/  USHF.R.U32.HI UR8, URZ, UR22, UR8 ;  /* 0x00000016ff087299 */ /* 0x008fe40008011608 */
[----:B----4-:R-:W-:Y:S02]  /*20e0*/  UISETP.NE.AND UP2, UPT, UR20, 0x1, UPT ;  /* 0x000000011400788c */ /* 0x010fe4000bf45270 */
[----:B------:R-:W-:Y:S02]  /*20f0*/  USHF.R.U32.HI UR5, URZ, UR25, UR5 ;  /* 0x00000019ff057299 */ /* 0x000fe40008011605 */
[----:B------:R-:W-:-:S02]  /*2100*/  USEL UR7, UR39, UR8, !UP0 ;  /* 0x0000000827077287 */ /* 0x000fc4000c000000 */
[----:B------:R-:W-:Y:S02]  /*2110*/  USEL UR8, UR40, UR5, !UP2 ;  /* 0x0000000528087287 */ /* 0x000fe4000d000000 */
[----:B-1----:R-:W-:Y:S01]  /*2120*/  UIMAD.WIDE.U32 UR12, UR7, UR10, URZ ;  /* 0x0000000a070c72a5 */ /* 0x002fe2000f8e00ff */
[----:B------:R-:W-:Y:S01]  /*2130*/  UMOV UR5, UR19 ;  /* 0x0000001300057c82 */ /* 0x000fe20008000000 */
[----:B------:R-:W-:Y:S02]  /*2140*/  UIMAD.WIDE.U32 UR16, UR38, UR24, URZ ;  /* 0x00000018261072a5 */ /* 0x000fe4000f8e00ff */
[----:B------:R-:W-:-:S03]  /*2150*/  UIMAD.WIDE.U32 UR18, UR8, UR10, URZ ;  /* 0x0000000a081272a5 */ /* 0x000fc6000f8e00ff */
[----:B------:R-:W-:Y:S01]  /*2160*/  UMOV UR12, UR13 ;  /* 0x0000000d000c7c82 */ /* 0x000fe20008000000 */
[----:B------:R-:W-:Y:S02]  /*2170*/  USHF.R.U32.HI UR5, URZ, UR22, UR5 ;  /* 0x00000016ff057299 */ /* 0x000fe40008011605 */
[----:B------:R-:W-:Y:S01]  /*2180*/  @UP3 USHF.R.U32.HI UR7, URZ, UR11, UR12 ;  /* 0x0000000bff073299 */ /* 0x000fe2000801160c */
[----:B------:R-:W-:Y:S01]  /*2190*/  UMOV UR16, UR17 ;  /* 0x0000001100107c82 */ /* 0x000fe20008000000 */
[----:B------:R-:W-:Y:S01]  /*21a0*/  UMOV UR18, UR19 ;  /* 0x0000001300127c82 */ /* 0x000fe20008000000 */
[----:B------:R-:W-:Y:S02]  /*21b0*/  USHF.R.U32.HI UR25, URZ, UR25, UR16 ;  /* 0x00000019ff197299 */ /* 0x000fe40008011610 */
[----:B------:R-:W-:Y:S02]  /*21c0*/  USEL UR5, UR37, UR5, !UP0 ;  /* 0x0000000525057287 */ /* 0x000fe4000c000000 */
[----:B------:R-:W-:-:S02]  /*21d0*/  @UP3 USHF.R.U32.HI UR8, URZ, UR11, UR18 ;  /* 0x0000000bff083299 */ /* 0x000fc40008011612 */
[----:B------:R-:W-:Y:S02]  /*21e0*/  UIMAD UR9, UR21, UR7, URZ ;  /* 0x00000007150972a4 */ /* 0x000fe4000f8e02ff */
[----:B------:R-:W-:Y:S02]  /*21f0*/  USEL UR7, UR38, UR25, !UP2 ;  /* 0x0000001926077287 */ /* 0x000fe4000d000000 */
[----:B------:R-:W-:Y:S02]  /*2200*/  UIMAD UR12, UR21, UR8, URZ ;  /* 0x00000008150c72a4 */ /* 0x000fe4000f8e02ff */
[----:B------:R-:W-:Y:S02]  /*2210*/  UISETP.GE.AND UP0, UPT, UR5, UR9, UPT ;  /* 0x000000090500728c */ /* 0x000fe4000bf06270 */
[----:B------:R-:W-:Y:S02]  /*2220*/  UIMAD.WIDE.U32 UR16, UR5, UR10, URZ ;  /* 0x0000000a051072a5 */ /* 0x000fe4000f8e00ff */
[----:B------:R-:W-:-:S02]  /*2230*/  UISETP.GE.OR UP0, UPT, UR7, UR12, UP0 ;  /* 0x0000000c0700728c */ /* 0x000fc40008706670 */
        /* <DEDUP_REMOVED lines=19> */
.L_x_34:
[----:B------:R-:W2:Y:S02]  /*2370*/  LDCU UR5, c[0x0][0xb30] ;  /* 0x00016600ff0577ac */ /* 0x000ea40008000800 */
[----:B--2---:R-:W-:-:S09]  /*2380*/  UISETP.NE.AND UP0, UPT, UR5, 0x1, UPT ;  /* 0x000000010500788c */ /* 0x004fd2000bf05270 */
[----:B------:R-:W-:Y:S05]  /*2390*/  BRA.U UP0, `(.L_x_35) ;  /* 0x0000000100447547 */ /* 0x000fea000b800000 */
[----:B------:R-:W2:Y:S01]  /*23a0*/  LDCU.128 UR16, c[0x0][0xb10] ;  /* 0x00016200ff1077ac */ /* 0x000ea20008000c00 */
[----:B------:R-:W3:Y:S01]  /*23b0*/  LDCU UR12, c[0x0][0xb0c] ;  /* 0x00016180ff0c77ac */ /* 0x000ee20008000800 */
[----:B------:R-:W4:Y:S01]  /*23c0*/  LDCU UR13, c[0x0][0xb20] ;  /* 0x00016400ff0d77ac */ /* 0x000f220008000800 */
[----:B--2---:R-:W-:Y:S02]  /*23d0*/  UIMAD.WIDE.U32 UR10, UR38, UR16, URZ ;  /* 0x00000010260a72a5 */ /* 0x004fe4000f8e00ff */
[----:B------:R-:W-:Y:S02]  /*23e0*/  UIMAD.WIDE.U32 UR8, UR37, UR19, URZ ;  /* 0x00000013250872a5 */ /* 0x000fe4000f8e00ff */
[----:B---3--:R-:W-:Y:S02]  /*23f0*/  UISETP.NE.AND UP2, UPT, UR12, 0x1, UPT ;  /* 0x000000010c00788c */ /* 0x008fe4000bf45270 */
[----:B------:R-:W-:Y:S01]  /*2400*/  UISETP.NE.AND UP0, UPT, UR18, 0x1, UPT ;  /* 0x000000011200788c */ /* 0x000fe2000bf05270 */
[----:B------:R-:W-:-:S02]  /*2410*/  UMOV UR7, UR11 ;  /* 0x0000000b00077c82 */ /* 0x000fc40008000000 */
[----:B------:R-:W-:Y:S01]  /*2420*/  UMOV UR5, UR9 ;  /* 0x0000000900057c82 */ /* 0x000fe20008000000 */
[----:B------:R-:W-:Y:S02]  /*2430*/  USHF.R.U32.HI UR7, URZ, UR17, UR7 ;  /* 0x00000011ff077299 */ /* 0x000fe40008011607 */
[----:B----4-:R-:W-:Y:S02]  /*2440*/  USHF.R.U32.HI UR5, URZ, UR13, UR5 ;  /* 0x0000000dff057299 */ /* 0x010fe40008011605 */
[----:B------:R-:W-:Y:S02]  /*2450*/  USEL UR7, UR38, UR7, !UP2 ;  /* 0x0000000726077287 */ /* 0x000fe4000d000000 */
[----:B------:R-:W-:-:S04]  /*2460*/  USEL UR5, UR37, UR5, !UP0 ;  /* 0x0000000525057287 */ /* 0x000fc8000c000000 */
[----:B------:R-:W-:Y:S02]  /*2470*/  UIADD3 UR8, UPT, UPT, UR7, -UR5, URZ ;  /* 0x8000000507087290 */ /* 0x000fe4000fffe0ff */
[----:B------:R-:W-:Y:S02]  /*2480*/  UIADD3 UR5, UPT, UPT, -UR7, UR5, URZ ;  /* 0x0000000507057290 */ /* 0x000fe4000fffe1ff */
[----:B------:R-:W-:Y:S02]  /*2490*/  UIMAD UR37, UR8, UR18, UR37 ;  /* 0x00000012082572a4 */ /* 0x000fe4000f8e0225 */
[----:B------:R-:W-:-:S12]  /*24a0*/  UIMAD UR38, UR5, UR12, UR38 ;  /* 0x0000000c052672a4 */ /* 0x000fd8000f8e0226 */
.L_x_35:
[----:B------:R-:W-:Y:S01]  /*24b0*/  VIADD R11, R11, 0x1 ;  /* 0x000000010b0b7836 */ /* 0x000fe20000000000 */
[----:B------:R-:W-:Y:S01]  /*24c0*/  PLOP3.LUT P1, PT, PT, PT, PT, 0x80, 0x8 ;  /* 0x000000000008781c */ /* 0x000fe20003f2f070 */
[----:B------:R-:W-:Y:S02]  /*24d0*/  UIADD3 UR46, UPT, UPT, UR38, UR61, URZ ;  /* 0x0000003d262e7290 */ /* 0x000fe4000fffe0ff */
[----:B------:R-:W-:Y:S01]  /*24e0*/  UIADD3 UR47, UPT, UPT, UR37, UR60, URZ ;  /* 0x0000003c252f7290 */ /* 0x000fe2000fffe0ff */
[----:B------:R-:W-:-:S04]  /*24f0*/  ISETP.NE.AND P0, PT, R11, 0x2, PT ;  /* 0x000000020b00780c */ /* 0x000fc80003f05270 */
[----:B-1----:R-:W-:Y:S02]  /*2500*/  SEL R0, RZ, 0x1, P0 ;  /* 0x00000001ff007807 */ /* 0x002fe40000000000 */
[----:B------:R-:W-:Y:S02]  /*2510*/  SEL R11, R11, RZ, P0 ;  /* 0x000000ff0b0b7207 */ /* 0x000fe40000000000 */
[----:B------:R-:W-:Y:S01]  /*2520*/  LOP3.LUT R10, R10, R0, RZ, 0x3c, !PT ;  /* 0x000000000a0a7212 */ /* 0x000fe200078e3cff */
[----:B------:R-:W-:Y:S06]  /*2530*/  BRA.U UP1, `(.L_x_36) ;  /* 0xfffffff1016c7547 */ /* 0x000fec000b83ffff */
[----:B------:R-:W-:Y:S01]  /*2540*/  UIADD3 UR7, UPT, UPT, UR4, 0x48, URZ ;  /* 0x0000004804077890 */ /* 0x000fe2000fffe0ff */
[----:B------:R-:W-:-:S03]  /*2550*/  SHF.L.U32 R2, R12, 0x1f, RZ ;  /* 0x0000001f0c027819 */ /* 0x000fc600000006ff */
[----:B------:R-:W-:-:S09]  /*2560*/  ULEA UR4, UR6, UR7, 0x3 ;  /* 0x0000000706047291 */ /* 0x000fd2000f8e18ff */
[----:B------:R-:W1:Y:S02]  /*2570*/  SYNCS.PHASECHK.TRANS64.TRYWAIT P0, [UR4], R2 ;  /* 0x00000002ff0075a7 */ /* 0x000e640008001104 */
[----:B-1----:R-:W-:Y:S05]  /*2580*/  @!P0 BRA `(.L_x_37) ;  /* 0x0000006800cc8947 */ /* 0x002fea0003800000 */
.L_x_119:
[----:B------:R-:W-:-:S04]  /*2590*/  UIADD3 UR4, UPT, UPT, UR6, 0x1, URZ ;  /* 0x0000000106047890 */ /* 0x000fc8000fffe0ff */
[----:B------:R-:W-:-:S04]  /*25a0*/  UISETP.NE.AND UP0, UPT, UR4, 0x9, UPT ;  /* 0x000000090400788c */ /* 0x000fc8000bf05270 */
[----:B------:R-:W-:Y:S02]  /*25b0*/  USEL UR6, URZ, 0x1, UP0 ;  /* 0x00000001ff067887 */ /* 0x000fe40008000000 */
[----:B------:R-:W-:-:S04]  /*25c0*/  USEL UR4, UR4, URZ, UP0 ;  /* 0x000000ff04047287 */ /* 0x000fc80008000000 */
[----:B------:R-:W-:Y:S01]  /*25d0*/  ULEA UR5, UR4, UR7, 0x3 ;  /* 0x0000000704057291 */ /* 0x000fe2000f8e18ff */
[----:B-1----:R-:W-:-:S04]  /*25e0*/  LOP3.LUT R2, R12, UR6, RZ, 0x3c, !PT ;  /* 0x000000060c027c12 */ /* 0x002fc8000f8e3cff */
[----:B------:R-:W-:-:S04]  /*25f0*/  SHF.L.U32 R3, R2, 0x1f, RZ ;  /* 0x0000001f02037819 */ /* 0x000fc800000006ff */
[----:B------:R-:W1:Y:S02]  /*2600*/  SYNCS.PHASECHK.TRANS64.TRYWAIT P0, [UR5], R3 ;  /* 0x00000003ff0075a7 */ /* 0x000e640008001105 */
[----:B-1----:R-:W-:Y:S05]  /*2610*/  @!P0 BRA `(.L_x_38) ;  /* 0x0000006800c08947 */ /* 0x002fea0003800000 */
.L_x_121:
[----:B------:R-:W-:-:S04]  /*2620*/  UIADD3 UR4, UPT, UPT, UR4, 0x1, URZ ;  /* 0x0000000104047890 */ /* 0x000fc8000fffe0ff */
[----:B------:R-:W-:-:S04]  /*2630*/  UISETP.NE.AND UP0, UPT, UR4, 0x9, UPT ;  /* 0x000000090400788c */ /* 0x000fc8000bf05270 */
[----:B------:R-:W-:Y:S02]  /*2640*/  USEL UR6, URZ, 0x1, UP0 ;  /* 0x00000001ff067887 */ /* 0x000fe40008000000 */
[----:B------:R-:W-:-:S04]  /*2650*/  USEL UR4, UR4, URZ, UP0 ;  /* 0x000000ff04047287 */ /* 0x000fc80008000000 */
[----:B------:R-:W-:Y:S01]  /*2660*/  ULEA UR5, UR4, UR7, 0x3 ;  /* 0x0000000704057291 */ /* 0x000fe2000f8e18ff */
[----:B------:R-:W-:-:S04]  /*2670*/  LOP3.LUT R2, R2, UR6, RZ, 0x3c, !PT ;  /* 0x0000000602027c12 */ /* 0x000fc8000f8e3cff */
[----:B-1----:R-:W-:-:S04]  /*2680*/  SHF.L.U32 R3, R2, 0x1f, RZ ;  /* 0x0000001f02037819 */ /* 0x002fc800000006ff */
[----:B------:R-:W1:Y:S02]  /*2690*/  SYNCS.PHASECHK.TRANS64.TRYWAIT P0, [UR5], R3 ;  /* 0x00000003ff0075a7 */ /* 0x000e640008001105 */
[----:B-1----:R-:W-:Y:S05]  /*26a0*/  @!P0 BRA `(.L_x_39) ;  /* 0x0000006800b48947 */ /* 0x002fea0003800000 */
.L_x_123:
        /* <DEDUP_REMOVED lines=9> */
.L_x_125:
        /* <DEDUP_REMOVED lines=9> */
.L_x_127:
        /* <DEDUP_REMOVED lines=9> */
.L_x_129:
        /* <DEDUP_REMOVED lines=9> */
.L_x_131:
        /* <DEDUP_REMOVED lines=9> */
.L_x_133:
[----:B------:R-:W-:-:S04]  /*2980*/  UIADD3 UR4, UPT, UPT, UR4, 0x1, URZ ;  /* 0x0000000104047890 */ /* 0x000fc8000fffe0ff */
[----:B------:R-:W-:-:S04]  /*2990*/  UISETP.NE.AND UP0, UPT, UR4, 0x9, UPT ;  /* 0x000000090400788c */ /* 0x000fc8000bf05270 */
[----:B------:R-:W-:Y:S02]  /*29a0*/  USEL UR5, URZ, 0x1, UP0 ;  /* 0x00000001ff057887 */ /* 0x000fe40008000000 */
[----:B------:R-:W-:-:S04]  /*29b0*/  USEL UR4, UR4, URZ, UP0 ;  /* 0x000000ff04047287 */ /* 0x000fc80008000000 */
[----:B------:R-:W-:Y:S01]  /*29c0*/  ULEA UR4, UR4, UR7, 0x3 ;  /* 0x0000000704047291 */ /* 0x000fe2000f8e18ff */
[----:B------:R-:W-:-:S04]  /*29d0*/  LOP3.LUT R2, R2, UR5, RZ, 0x3c, !PT ;  /* 0x0000000502027c12 */ /* 0x000fc8000f8e3cff */
[----:B------:R-:W-:Y:S01]  /*29e0*/  SHF.L.U32 R2, R2, 0x1f, RZ ;  /* 0x0000001f02027819 */ /* 0x000fe200000006ff */
[----:B-1----:R-:W-:-:S07]  /*29f0*/  IMAD.U32 R0, RZ, RZ, UR4 ;  /* 0x00000004ff007e24 */ /* 0x002fce000f8e00ff */
.L_x_45:
[----:B-1----:R1:W2:Y:S02]  /*2a00*/  SYNCS.PHASECHK.TRANS64.TRYWAIT P0, [R0+URZ], R2 ;  /* 0x00000002000075a7 */ /* 0x0022a400080011ff */
[----:B--2---:R-:W-:Y:S05]  /*2a10*/  @!P0 NANOSLEEP.SYNCS 0x989680 ;  /* 0x009896800000895d */ /* 0x004fea0003900000 */
[----:B------:R-:W2:Y:S02]  /*2a20*/  @!P0 SYNCS.PHASECHK.TRANS64 P0, [R0+URZ], R2 ;  /* 0x00000002000085a7 */ /* 0x000ea400080010ff */
[----:B--2---:R-:W-:Y:S05]  /*2a30*/  @P0 EXIT ;  /* 0x000000000000094d */ /* 0x004fea0003800000 */
[----:B------:R-:W-:Y:S05]  /*2a40*/  BRA `(.L_x_45) ;  /* 0xfffffffc00ec7947 */ /* 0x000fea000383ffff */
.L_x_18:
[----:B------:R-:W-:-:S04]  /*2a50*/  UISETP.NE.AND UP0, UPT, UR15, URZ, UPT ;  /* 0x000000ff0f00728c */ /* 0x000fc8000bf05270 */
[----:B------:R-:W-:-:S09]  /*2a60*/  UISETP.NE.OR UP0, UPT, UR18, 0x1, UP0 ;  /* 0x000000011200788c */ /* 0x000fd20008705670 */
[----:B------:R-:W-:Y:S05]  /*2a70*/  BRA.U UP0, `(.L_x_46) ;  /* 0x0000000500487547 */ /* 0x000fea000b800000 */
[----:B------:R-:W-:Y:S01]  /*2a80*/  ISETP.NE.AND P2, PT, R0, RZ, PT ;  /* 0x000000ff0000720c */ /* 0x000fe20003f45270 */
[----:B------:R-:W-:Y:S01]  /*2a90*/  IMAD.MOV.U32 R12, RZ, RZ, 0x1 ;  /* 0x00000001ff0c7424 */ /* 0x000fe200078e00ff */
[----:B------:R-:W-:Y:S02]  /*2aa0*/  CS2R R10, SRZ ;  /* 0x00000000000a7805 */ /* 0x000fe4000001ff00 */
[----:B------:R-:W-:Y:S01]  /*2ab0*/  CS2R R8, SRZ ;  /* 0x0000000000087805 */ /* 0x000fe2000001ff00 */
[----:B------:R-:W-:Y:S01]  /*2ac0*/  UMOV UR4, 0x400 ;  /* 0x0000040000047882 */ /* 0x000fe20000000000 */
[----:B------:R-:W-:Y:S01]  /*2ad0*/  UMOV UR5, URZ ;  /* 0x000000ff00057c82 */ /* 0x000fe20008000000 */
[----:B------:R-:W-:-:S12]  /*2ae0*/  ULEA UR15, UR15, UR4, 0x18 ;  /* 0x000000040f0f7291 */ /* 0x000fd8000f8ec0ff */
.L_x_50:
[----:B------:R-:W-:Y:S02]  /*2af0*/  LEA R2, R8, UR15, 0x3 ;  /* 0x0000000f08027c11 */ /* 0x000fe4000f8e18ff */
[----:B------:R-:W-:-:S03]  /*2b00*/  SHF.L.U32 R4, R9, 0x1f, RZ ;  /* 0x0000001f09047819 */ /* 0x000fc600000006ff */
[----:B------:R-:W-:Y:S01]  /*2b10*/  VIADD R5, R2, 0x130 ;  /* 0x0000013002057836 */ /* 0x000fe20000000000 */
[----:B------:R-:W2:Y:S02]  /*2b20*/  SYNCS.PHASECHK.TRANS64.TRYWAIT P0, [R2+URZ+0x120], R4 ;  /* 0x00012004020075a7 */ /* 0x000ea400080011ff */
[----:B--2---:R-:W-:Y:S05]  /*2b30*/  @!P0 BRA `(.L_x_47) ;  /* 0x0000006800208947 */ /* 0x004fea0003800000 */
.L_x_134:
[----:B------:R-:W-:Y:S01]  /*2b40*/  ULEA UR4, UR5, UR15, 0x3 ;  /* 0x0000000f05047291 */ /* 0x000fe2000f8e18ff */
[----:B--2---:R-:W-:Y:S01]  /*2b50*/  PRMT R2, RZ, 0x654, R5 ;  /* 0x00000654ff027816 */ /* 0x004fe20000000005 */
[----:B------:R-:W-:Y:S01]  /*2b60*/  @!P2 IMAD.MOV.U32 R4, RZ, RZ, 0x10 ;  /* 0x00000010ff04a424 */ /* 0x000fe200078e00ff */
[----:B------:R-:W-:Y:S01]  /*2b70*/  SHF.L.U32 R5, R12, 0x1f, RZ ;  /* 0x0000001f0c057819 */ /* 0x000fe200000006ff */
[----:B------:R-:W-:Y:S01]  /*2b80*/  UIADD3 UR6, UPT, UPT, UR4, 0xc0, URZ ;  /* 0x000000c004067890 */ /* 0x000fe2000fffe0ff */
[----:B------:R2:W-:Y:S05]  /*2b90*/  SYNCS.ARRIVE.TRANS64.RED.A1T0 RZ, [R2+URZ], RZ ;  /* 0x000000ff02ff79a7 */ /* 0x0005ea00081004ff */
[----:B------:R-:W-:Y:S01]  /*2ba0*/  IMAD.U32 R6, RZ, RZ, UR6 ;  /* 0x00000006ff067e24 */ /* 0x000fe2000f8e00ff */
[----:B------:R-:W3:Y:S04]  /*2bb0*/  SYNCS.PHASECHK.TRANS64.TRYWAIT P0, [UR4+0xd0], R5 ;  /* 0x0000d005ff0075a7 */ /* 0x000ee80008001104 */
[----:B------:R-:W-:Y:S01]  /*2bc0*/  PRMT R6, R0, 0x654, R6 ;  /* 0x0000065400067816 */ /* 0x000fe20000000006 */
[----:B--23--:R-:W-:Y:S06]  /*2bd0*/  @!P0 BRA `(.L_x_48) ;  /* 0x00000068000c8947 */ /* 0x00cfec0003800000 */
.L_x_136:
[----:B------:R-:W-:Y:S01]  /*2be0*/  ULEA UR6, UR5, UR15, 0x4 ;  /* 0x0000000f05067291 */ /* 0x000fe2000f8e20ff */
[----:B------:R-:W-:Y:S01]  /*2bf0*/  SEL R3, R6, R3, !P2 ;  /* 0x0000000306037207 */ /* 0x000fe20005000000 */
[----:B------:R-:W-:Y:S01]  /*2c00*/  UIADD3 UR7, UPT, UPT, UR4, 0xc0, URZ ;  /* 0x000000c004077890 */ /* 0x000fe2000fffe0ff */
[----:B--2---:R-:W-:Y:S01]  /*2c10*/  LEA R2, R11, UR15, 0x3 ;  /* 0x0000000f0b027c11 */ /* 0x004fe2000f8e18ff */
[----:B------:R-:W-:Y:S01]  /*2c20*/  UIADD3 UR6, UPT, UPT, UR6, 0x150, URZ ;  /* 0x0000015006067890 */ /* 0x000fe2000fffe0ff */
[----:B------:R2:W-:Y:S01]  /*2c30*/  @!P2 SYNCS.ARRIVE.TRANS64.RED RZ, [R3+URZ], R4 ;  /* 0x0000000403ffa9a7 */ /* 0x0005e200080004ff */
[----:B------:R-:W-:Y:S01]  /*2c40*/  UIADD3 UR4, UPT, UPT, UR5, 0x1, URZ ;  /* 0x0000000105047890 */ /* 0x000fe2000fffe0ff */
[----:B------:R-:W-:-:S03]  /*2c50*/  VIADD R8, R8, 0x1 ;  /* 0x0000000108087836 */ /* 0x000fc60000000000 */
[----:B------:R-:W-:Y:S02]  /*2c60*/  UISETP.NE.AND UP0, UPT, UR4, 0x2, UPT ;  /* 0x000000020400788c */ /* 0x000fe4000bf05270 */
[----:B------:R-:W-:Y:S01]  /*2c70*/  ISETP.NE.AND P0, PT, R8, 0x2, PT ;  /* 0x000000020800780c */ /* 0x000fe20003f05270 */
[----:B------:R-:W-:Y:S06]  /*2c80*/  UGETNEXTWORKID.BROADCAST [UR6], [UR7] ;  /* 0x00000000060073ca */ /* 0x000fec0008000100 */
[----:B------:R-:W-:Y:S02]  /*2c90*/  USEL UR6, URZ, 0x1, UP0 ;  /* 0x00000001ff067887 */ /* 0x000fe40008000000 */
[----:B------:R-:W-:-:S04]  /*2ca0*/  USEL UR5, UR4, URZ, UP0 ;  /* 0x000000ff04057287 */ /* 0x000fc80008000000 */
[----:B------:R-:W-:Y:S02]  /*2cb0*/  LOP3.LUT R12, R12, UR6, RZ, 0x3c, !PT ;  /* 0x000000060c0c7c12 */ /* 0x000fe4000f8e3cff */
[----:B--2---:R-:W-:-:S04]  /*2cc0*/  SHF.L.U32 R4, R10, 0x1f, RZ ;  /* 0x0000001f0a047819 */ /* 0x004fc800000006ff */
[----:B------:R-:W2:Y:S02]  /*2cd0*/  SYNCS.PHASECHK.TRANS64.TRYWAIT P1, [R2+URZ+0xc0], R4 ;  /* 0x0000c004020075a7 */ /* 0x000ea400080211ff */
[----:B--2---:R-:W-:Y:S05]  /*2ce0*/  @!P1 BRA `(.L_x_49) ;  /* 0x0000006400e09947 */ /* 0x004fea0003800000 */
.L_x_137:
[C---:B--2---:R-:W-:Y:S01]  /*2cf0*/  LEA R4, R11.reuse, UR15, 0x4 ;  /* 0x0000000f0b047c11 */ /* 0x044fe2000f8e20ff */
[----:B------:R-:W-:Y:S01]  /*2d00*/  VIADD R2, R2, 0xd0 ;  /* 0x000000d002027836 */ /* 0x000fe20000000000 */
[----:B------:R-:W-:Y:S01]  /*2d10*/  SEL R8, R8, RZ, P0 ;  /* 0x000000ff08087207 */ /* 0x000fe20000000000 */
[----:B------:R-:W-:-:S03]  /*2d20*/  VIADD R11, R11, 0x1 ;  /* 0x000000010b0b7836 */ /* 0x000fc60000000000 */
[----:B------:R-:W2:Y:S01]  /*2d30*/  LDS.128 R4, [R4+0x150] ;  /* 0x0001500004047984 */ /* 0x000ea20000000c00 */
[----:B------:R-:W-:Y:S02]  /*2d40*/  PRMT R2, RZ, 0x654, R2 ;  /* 0x00000654ff027816 */ /* 0x000fe40000000002 */
[C---:B------:R-:W-:Y:S01]  /*2d50*/  ISETP.NE.AND P1, PT, R11.reuse, 0x2, PT ;  /* 0x000000020b00780c */ /* 0x040fe20003f25270 */
[----:B------:R-:W-:Y:S01]  /*2d60*/  @!PT LDS RZ, [RZ] ;  /* 0x00000000fffff984 */ /* 0x000fe20000000800 */
[----:B------:R-:W-:Y:S01]  /*2d70*/  @!PT LDS RZ, [RZ] ;  /* 0x00000000fffff984 */ /* 0x000fe20000000800 */
[----:B------:R-:W-:Y:S01]  /*2d80*/  @!PT LDS RZ, [RZ] ;  /* 0x00000000fffff984 */ /* 0x000fe20000000800 */
[----:B------:R-:W-:Y:S01]  /*2d90*/  @!PT LDS RZ, [RZ] ;  /* 0x00000000fffff984 */ /* 0x000fe20000000800 */
[----:B------:R3:W-:Y:S06]  /*2da0*/  MEMBAR.ALL.CTA ;  /* 0x0000000000007992 */ /* 0x0007ec0000008000 */
[----:B---3--:R-:W3:Y:S01]  /*2db0*/  FENCE.VIEW.ASYNC.S ;  /* 0x00000000000073c6 */ /* 0x008ee20000000000 */
[----:B------:R-:W-:Y:S01]  /*2dc0*/  SEL R11, R11, RZ, P1 ;  /* 0x000000ff0b0b7207 */ /* 0x000fe20000800000 */
[----:B---3--:R3:W-:Y:S01]  /*2dd0*/  SYNCS.ARRIVE.TRANS64.RED.A1T0 RZ, [R2+URZ], RZ ;  /* 0x000000ff02ff79a7 */ /* 0x0087e200081004ff */
[----:B--2---:R-:W-:-:S02]  /*2de0*/  LOP3.LUT P3, RZ, R6, 0x1, RZ, 0xc0, !PT ;  /* 0x0000000106ff7812 */ /* 0x004fc4000786c0ff */
[----:B------:R-:W-:-:S04]  /*2df0*/  SEL R4, RZ, 0x1, P1 ;  /* 0x00000001ff047807 */ /* 0x000fc80000800000 */
[----:B------:R-:W-:Y:S02]  /*2e00*/  LOP3.LUT R10, R10, R4, RZ, 0x3c, !PT ;  /* 0x000000040a0a7212 */ /* 0x000fe400078e3cff */
[----:B---3--:R-:W-:-:S04]  /*2e10*/  SEL R2, RZ, 0x1, P0 ;  /* 0x00000001ff027807 */ /* 0x008fc80000000000 */
[----:B------:R-:W-:Y:S01]  /*2e20*/  LOP3.LUT R9, R9, R2, RZ, 0x3c, !PT ;  /* 0x0000000209097212 */ /* 0x000fe200078e3cff */
[----:B------:R-:W-:Y:S06]  /*2e30*/  @P3 BRA `(.L_x_50) ;  /* 0xfffffffc002c3947 */ /* 0x000fec000383ffff */
[----:B------:R-:W-:Y:S01]  /*2e40*/  ULEA UR4, UR5, UR15, 0x3 ;  /* 0x0000000f05047291 */ /* 0x000fe2000f8e18ff */
[----:B------:R-:W-:-:S08]  /*2e50*/  SHF.L.U32 R2, R12, 0x1f, RZ ;  /* 0x0000001f0c027819 */ /* 0x000fd000000006ff */
[----:B------:R-:W2:Y:S02]  /*2e60*/  SYNCS.PHASECHK.TRANS64 P0, [UR4+0xd0], R2 ;  /* 0x0000d002ff0075a7 */ /* 0x000ea40008001004 */
[----:B--2---:R-:W-:Y:S05]  /*2e70*/  @P0 BRA `(.L_x_51) ;  /* 0x0000000000080947 */ /* 0x004fea0003800000 */
[----:B------:R-:W2:Y:S02]  /*2e80*/  SYNCS.PHASECHK.TRANS64.TRYWAIT P0, [UR4+0xd0], R2 ;  /* 0x0000d002ff0075a7 */ /* 0x000ea40008001104 */
[----:B--2---:R-:W-:Y:S05]  /*2e90*/  @!P0 BRA `(.L_x_52) ;  /* 0x0000006400888947 */ /* 0x004fea0003800000 */
.L_x_51:
[----:B------:R-:W-:-:S04]  /*2ea0*/  UIADD3 UR6, UPT, UPT, UR5, 0x1, URZ ;  /* 0x0000000105067890 */ /* 0x000fc8000fffe0ff */
[----:B------:R-:W-:-:S04]  /*2eb0*/  UISETP.NE.AND UP0, UPT, UR6, 0x2, UPT ;  /* 0x000000020600788c */ /* 0x000fc8000bf05270 */
[----:B------:R-:W-:Y:S02]  /*2ec0*/  USEL UR7, URZ, 0x1, UP0 ;  /* 0x00000001ff077887 */ /* 0x000fe40008000000 */
[----:B------:R-:W-:-:S04]  /*2ed0*/  USEL UR6, UR6, URZ, UP0 ;  /* 0x000000ff06067287 */ /* 0x000fc80008000000 */
[----:B------:R-:W-:Y:S01]  /*2ee0*/  ULEA UR6, UR6, UR15, 0x3 ;  /* 0x0000000f06067291 */ /* 0x000fe2000f8e18ff */
[----:B--2---:R-:W-:-:S04]  /*2ef0*/  LOP3.LUT R2, R12, UR7, RZ, 0x3c, !PT ;  /* 0x000000070c027c12 */ /* 0x004fc8000f8e3cff */
[----:B------:R-:W-:-:S04]  /*2f00*/  SHF.L.U32 R0, R2, 0x1f, RZ ;  /* 0x0000001f02007819 */ /* 0x000fc800000006ff */
[----:B------:R-:W2:Y:S02]  /*2f10*/  SYNCS.PHASECHK.TRANS64 P0, [UR6+0xd0], R0 ;  /* 0x0000d000ff0075a7 */ /* 0x000ea40008001006 */
[----:B-12---:R-:W-:Y:S05]  /*2f20*/  @P0 EXIT ;  /* 0x000000000000094d */ /* 0x006fea0003800000 */
[----:B------:R-:W-:Y:S02]  /*2f30*/  SHF.L.U32 R2, R2, 0x1f, RZ ;  /* 0x0000001f02027819 */ /* 0x000fe400000006ff */
[----:B------:R-:W-:-:S07]  /*2f40*/  MOV R0, UR6 ;  /* 0x0000000600007c02 */ /* 0x000fce0008000f00 */
.L_x_53:
[----:B-1----:R1:W2:Y:S02]  /*2f50*/  SYNCS.PHASECHK.TRANS64.TRYWAIT P0, [R0+URZ+0xd0], R2 ;  /* 0x0000d002000075a7 */ /* 0x0022a400080011ff */
[----:B--2---:R-:W-:Y:S05]  /*2f60*/  @!P0 NANOSLEEP.SYNCS 0x989680 ;  /* 0x009896800000895d */ /* 0x004fea0003900000 */
[----:B------:R-:W2:Y:S02]  /*2f70*/  @!P0 SYNCS.PHASECHK.TRANS64 P0, [R0+URZ+0xd0], R2 ;  /* 0x0000d002000085a7 */ /* 0x000ea400080010ff */
[----:B--2---:R-:W-:Y:S05]  /*2f80*/  @P0 EXIT ;  /* 0x000000000000094d */ /* 0x004fea0003800000 */
[----:B------:R-:W-:Y:S05]  /*2f90*/  BRA `(.L_x_53) ;  /* 0xfffffffc00ec7947 */ /* 0x000fea000383ffff */
.L_x_46:
[----:B------:R-:W-:-:S09]  /*2fa0*/  UISETP.NE.AND UP0, UPT, UR18, URZ, UPT ;  /* 0x000000ff1200728c */ /* 0x000fd2000bf05270 */
[----:B------:R-:W-:Y:S05]  /*2fb0*/  BRA.U UP0, `(.L_x_54) ;  /* 0x0000000d00907547 */ /* 0x000fea000b800000 */
[----:B------:R-:W-:Y:S01]  /*2fc0*/  UMOV UR4, 0x40 ;  /* 0x0000004000047882 */ /* 0x000fe20000000000 */
[----:B------:R-:W-:Y:S01]  /*2fd0*/  NOP ;  /* 0x0000000000007918 */ /* 0x000fe20000000000 */
[----:B------:R-:W-:-:S03]  /*2fe0*/  ULEA UR5, UR15, UR4, 0x18 ;  /* 0x000000040f057291 */ /* 0x000fc6000f8ec0ff */
[----:B------:R-:W-:Y:S02]  /*2ff0*/  UMOV UR4, 0x400 ;  /* 0x0000040000047882 */ /* 0x000fe40000000000 */
[----:B------:R-:W-:-:S04]  /*3000*/  ULEA UR15, UR15, UR4, 0x18 ;  /* 0x000000040f0f7291 */ /* 0x000fc8000f8ec0ff */
[----:B------:R-:W2:Y:S02]  /*3010*/  LDS.U8 R0, [UR5+0x1c] ;  /* 0x00001c05ff007984 */ /* 0x000ea40008000000 */
[----:B--2---:R-:W-:-:S13]  /*3020*/  ISETP.NE.AND P0, PT, R0, RZ, PT ;  /* 0x000000ff0000720c */ /* 0x004fda0003f05270 */
[----:B------:R-:W-:Y:S05]  /*3030*/  @P0 BRA `(.L_x_55) ;  /* 0x0000000000580947 */ /* 0x000fea0003800000 */
[----:B------:R-:W-:-:S13]  /*3040*/  ELECT P0, URZ, PT ;  /* 0x0000000000ff782f */ /* 0x000fda0003800000 */
[----:B------:R-:W-:Y:S05]  /*3050*/  @!P0 BRA `(.L_x_56) ;  /* 0x0000000000608947 */ /* 0x000fea0003800000 */
[----:B------:R-:W-:Y:S01]  /*3060*/  UMOV UR4, 0x10 ;  /* 0x0000001000047882 */ /* 0x000fe20000000000 */
[----:B------:R-:W-:Y:S01]  /*3070*/  HFMA2 R0, -RZ, RZ, 0, 5.9604644775390625e-08 ;  /* 0x00000001ff007431 */ /* 0x000fe200000001ff */
[----:B------:R-:W-:-:S03]  /*3080*/  MOV R2, 0xffff ;  /* 0x0000ffff00027802 */ /* 0x000fc60000000f00 */
[----:B------:R-:W-:Y:S04]  /*3090*/  DEPBAR.LE SB2, 0x36 ;  /* 0x0000ad800000791a */ /* 0x000fe80000000000 */
[----:B------:R-:W2:Y:S02]  /*30a0*/  UTCATOMSWS.FIND_AND_SET.ALIGN UP0, UR4, UR4 ;  /* 0x00000004000475e3 */ /* 0x000ea40008000800 */
[----:B--2---:R-:W-:Y:S01]  /*30b0*/  MOV R3, UR4 ;  /* 0x0000000400037c02 */ /* 0x004fe20008000f00 */
[----:B------:R-:W-:Y:S06]  /*30c0*/  BRA.U UP0, `(.L_x_57) ;  /* 0x0000000100187547 */ /* 0x000fec000b800000 */
.L_x_58:
[----:B------:R-:W-:Y:S05]  /*30d0*/  NANOSLEEP 0x64 ;  /* 0x000000640000795d */ /* 0x000fea0003800000 */
[----:B------:R-:W-:-:S05]  /*30e0*/  UMOV UR4, 0x10 ;  /* 0x0000001000047882 */ /* 0x000fca0000000000 */
[----:B------:R-:W-:Y:S04]  /*30f0*/  DEPBAR.LE SB2, 0x36 ;  /* 0x0000ad800000791a */ /* 0x000fe80000000000 */
[----:B------:R-:W2:Y:S02]  /*3100*/  UTCATOMSWS.FIND_AND_SET.ALIGN UP0, UR4, UR4 ;  /* 0x00000004000475e3 */ /* 0x000ea40008000800 */
[----:B--2---:R-:W-:Y:S01]  /*3110*/  MOV R3, UR4 ;  /* 0x0000000400037c02 */ /* 0x004fe20008000f00 */
[----:B------:R-:W-:Y:S05]  /*3120*/  BRA.U !UP0, `(.L_x_58) ;  /* 0xfffffffd08e87547 */ /* 0x000fea000b83ffff */
.L_x_57:
[-C--:B------:R-:W-:Y:S02]  /*3130*/  SHF.L.U32 R2, R2, R3.reuse, RZ ;  /* 0x0000000302027219 */ /* 0x080fe400000006ff */
[----:B------:R-:W-:Y:S01]  /*3140*/  SHF.L.U32 R0, R0, R3, RZ ;  /* 0x0000000300007219 */ /* 0x000fe200000006ff */
[----:B------:R-:W-:Y:S02]  /*3150*/  IMAD.SHL.U32 R3, R3, 0x20, RZ ;  /* 0x0000002003037824 */ /* 0x000fe400078e00ff */
[----:B------:R2:W-:Y:S04]  /*3160*/  ATOMS.OR RZ, [UR5+0x14], R2 ;  /* 0x00001402ffff798c */ /* 0x0005e8000b000005 */
[----:B------:R2:W-:Y:S04]  /*3170*/  ATOMS.OR RZ, [UR5+0x18], R0 ;  /* 0x00001800ffff798c */ /* 0x0005e8000b000005 */
[----:B------:R2:W-:Y:S01]  /*3180*/  STS [UR15+0x170], R3 ;  /* 0x00017003ff007988 */ /* 0x0005e2000800080f */
[----:B------:R-:W-:Y:S05]  /*3190*/  BRA `(.L_x_56) ;  /* 0x0000000000107947 */ /* 0x000fea0003800000 */
.L_x_55:
[----:B------:R-:W-:Y:S02]  /*31a0*/  MOV R0, 0xffffffff ;  /* 0xffffffff00007802 */ /* 0x000fe40000000f00 */
[----:B------:R-:W-:-:S03]  /*31b0*/  MOV R2, 0x31e0 ;  /* 0x000031e000027802 */ /* 0x000fc60000000f00 */
[----:B------:R2:W-:Y:S04]  /*31c0*/  STS [UR15+0x170], R0 ;  /* 0x00017000ff007988 */ /* 0x0005e8000800080f */
[----:B-12--5:R-:W-:Y:S05]  /*31d0*/  CALL.REL.NOINC `($__internal_1_$__cuda_sm10x_tcgen05_guardrail_trap_phase_invalid_during_alloc) ;  /* 0x00000068001c7944 */ /* 0x026fea0003c00000 */
.L_x_56:
[----:B------:R-:W-:Y:S05]  /*31e0*/  WARPSYNC.ALL ;  /* 0x0000000000007948 */ /* 0x000fea0003800000 */
[----:B------:R-:W3:Y:S01]  /*31f0*/  S2UR UR4, SR_CgaCtaId ;  /* 0x00000000000479c3 */ /* 0x000ee20000008800 */
[----:B------:R-:W-:Y:S01]  /*3200*/  UMOV UR18, 0x400 ;  /* 0x0000040000127882 */ /* 0x000fe20000000000 */
[----:B------:R-:W-:-:S06]  /*3210*/  NOP ;  /* 0x0000000000007918 */ /* 0x000fcc0000000000 */
[----:B------:R-:W-:Y:S06]  /*3220*/  BAR.ARV 0x6, 0xa0 ;  /* 0x0182800000007b1d */ /* 0x000fec0000002000 */
[----:B------:R-:W4:Y:S01]  /*3230*/  LDCU UR5, c[0x0][0x38c] ;  /* 0x00007180ff0577ac */ /* 0x000f220008000800 */
[----:B------:R-:W-:Y:S01]  /*3240*/  IMAD.MOV.U32 R11, RZ, RZ, 0x1 ;  /* 0x00000001ff0b7424 */ /* 0x000fe200078e00ff */
[----:B------:R-:W-:Y:S01]  /*3250*/  CS2R R8, SRZ ;  /* 0x0000000000087805 */ /* 0x000fe2000001ff00 */
[----:B------:R-:W-:Y:S01]  /*3260*/  IMAD.MOV.U32 R10, RZ, RZ, RZ ;  /* 0x000000ffff0a7224 */ /* 0x000fe200078e00ff */
[----:B------:R-:W2:Y:S01]  /*3270*/  LDCU UR7, c[0x0][0x38c] ;  /* 0x00007180ff0777ac */ /* 0x000ea20008000800 */
[----:B-1----:R-:W-:Y:S01]  /*3280*/  UMOV UR21, URZ ;  /* 0x000000ff00157c82 */ /* 0x002fe20008000000 */
[----:B------:R-:W-:Y:S01]  /*3290*/  UMOV UR14, URZ ;  /* 0x000000ff000e7c82 */ /* 0x000fe20008000000 */
[----:B---3--:R-:W-:Y:S01]  /*32a0*/  ULEA UR18, UR4, UR18, 0x18 ;  /* 0x0000001204127291 */ /* 0x008fe2000f8ec0ff */
[----:B------:R-:W-:Y:S01]  /*32b0*/  UMOV UR26, 0x0 ;  /* 0x00000000001a7882 */ /* 0x000fe20000000000 */
[----:B------:R-:W-:-:S02]  /*32c0*/  UMOV UR27, 0x4380010 ;  /* 0x04380010001b7882 */ /* 0x000fc40000000000 */
[----:B------:R-:W-:Y:S01]  /*32d0*/  UIADD3 UR6, UPT, UPT, UR18, 0x17400, URZ ;  /* 0x0001740012067890 */ /* 0x000fe2000fffe0ff */
[----:B------:R-:W-:Y:S01]  /*32e0*/  UMOV UR24, 0x0 ;  /* 0x0000000000187882 */ /* 0x000fe20000000000 */
[----:B------:R-:W-:Y:S01]  /*32f0*/  UMOV UR25, 0x4380010 ;  /* 0x0438001000197882 */ /* 0x000fe20000000000 */
[----:B----4-:R-:W-:Y:S02]  /*3300*/  UIADD3 UR5, UPT, UPT, UR5, 0x1f, URZ ;  /* 0x0000001f05057890 */ /* 0x010fe4000fffe0ff */
[----:B--2---:R-:W1:Y:S02]  /*3310*/  LDS R0, [UR18+0x170] ;  /* 0x00017012ff007984 */ /* 0x004e640008000800 */
[----:B------:R-:W-:Y:S02]  /*3320*/  USHF.R.S32.HI UR4, URZ, 0x1f, UR5 ;  /* 0x0000001fff047899 */ /* 0x000fe40008011405 */
[----:B------:R-:W-:Y:S02]  /*3330*/  UISETP.GE.AND UP4, UPT, UR7, 0x1, UPT ;  /* 0x000000010700788c */ /* 0x000fe4000bf86270 */
[----:B------:R-:W-:-:S02]  /*3340*/  ULEA.HI UR4, UR4, UR5, URZ, 0x5 ;  /* 0x0000000504047291 */ /* 0x000fc4000f8f28ff */
[----:B------:R-:W-:Y:S02]  /*3350*/  UIADD3 UR5, UPT, UPT, UR18, 0xe400, URZ ;  /* 0x0000e40012057890 */ /* 0x000fe4000fffe0ff */
[----:B------:R-:W-:Y:S02]  /*3360*/  USHF.R.S32.HI UR23, URZ, 0x5, UR4 ;  /* 0x00000005ff177899 */ /* 0x000fe40008011404 */
[----:B------:R-:W-:Y:S02]  /*3370*/  USHF.R.U32.HI UR5, URZ, 0x4, UR5 ;  /* 0x00000004ff057899 */ /* 0x000fe40008011605 */
[----:B------:R-:W-:Y:S02]  /*3380*/  USHF.R.U32.HI UR4, URZ, 0x4, UR6 ;  /* 0x00000004ff047899 */ /* 0x000fe40008011606 */
[----:B------:R-:W-:Y:S02]  /*3390*/  UISETP.LT.AND UP0, UPT, UR23, 0x1, UPT ;  /* 0x000000011700788c */ /* 0x000fe4000bf01270 */
[----:B------:R-:W-:-:S02]  /*33a0*/  ULOP3.LUT UR5, UR5, 0x3fff, URZ, 0xc0, !UPT ;  /* 0x00003fff05057892 */ /* 0x000fc4000f8ec0ff */
[----:B------:R-:W-:Y:S02]  /*33b0*/  ULOP3.LUT UR4, UR4, 0x3fff, URZ, 0xc0, !UPT ;  /* 0x00003fff04047892 */ /* 0x000fe4000f8ec0ff */
[----:B------:R-:W-:Y:S02]  /*33c0*/  USEL UR28, UR23, 0x1, !UP0 ;  /* 0x00000001171c7887 */ /* 0x000fe4000c000000 */
[----:B------:R-:W-:Y:S02]  /*33d0*/  ULOP3.LUT UR20, UR5, 0x10000, URZ, 0xfc, !UPT ;  /* 0x0001000005147892 */ /* 0x000fe4000f8efcff */
[----:B------:R-:W-:Y:S02]  /*33e0*/  ULOP3.LUT UR4, UR4, 0x10000, URZ, 0xfc, !UPT ;  /* 0x0001000004047892 */ /* 0x000fe4000f8efcff */
[----:B------:R-:W-:Y:S01]  /*33f0*/  UIADD3 UR28, UPT, UPT, -UR28, URZ, URZ ;  /* 0x000000ff1c1c7290 */ /* 0x000fe2000fffe1ff */
[----:B-1----:R-:W-:-:S15]  /*3400*/  R2UR UR29, R0 ;  /* 0x00000000001d72ca */ /* 0x002fde00000e0000 */
.L_x_65:
[----:B------:R-:W-:Y:S02]  /*3410*/  LEA R0, R10, UR18, 0x3 ;  /* 0x000000120a007c11 */ /* 0x000fe4000f8e18ff */
[----:B------:R-:W-:Y:S02]  /*3420*/  SHF.L.U32 R2, R9, 0x1f, RZ ;  /* 0x0000001f09027819 */ /* 0x000fe400000006ff */
[----:B------:R-:W-:Y:S01]  /*3430*/  PLOP3.LUT P0, PT, PT, PT, UP4, 0x80, 0x8 ;  /* 0x000000000008781c */ /* 0x000fe20003f0f048 */
[----:B------:R-:W-:Y:S01]  /*3440*/  VIADD R3, R0, 0xd0 ;  /* 0x000000d000037836 */ /* 0x000fe20000000000 */
[----:B-1----:R-:W1:Y:S02]  /*3450*/  SYNCS.PHASECHK.TRANS64.TRYWAIT P1, [R0+URZ+0xc0], R2 ;  /* 0x0000c002000075a7 */ /* 0x002e6400080211ff */
[----:B-1----:R-:W-:Y:S09]  /*3460*/  @!P1 BRA `(.L_x_59) ;  /* 0x00000060002c9947 */ /* 0x002ff20003800000 */
.L_x_139:
[----:B------:R-:W-:Y:S01]  /*3470*/  LEA R4, R10, UR18, 0x4 ;  /* 0x000000120a047c11 */ /* 0x000fe2000f8e20ff */
[----:B------:R-:W-:Y:S01]  /*3480*/  @UP4 ULEA UR5, UR14, UR18, 0x3 ;  /* 0x000000120e054291 */ /* 0x000fe2000f8e18ff */
[----:B------:R-:W-:Y:S01]  /*3490*/  PLOP3.LUT P1, PT, PT, PT, PT, 0x80, 0x8 ;  /* 0x000000000008781c */ /* 0x000fe20003f2f070 */
[----:B------:R-:W-:Y:S01]  /*34a0*/  ULEA UR22, UR21, UR18, 0x3 ;  /* 0x0000001215167291 */ /* 0x000fe2000f8e18ff */
[----:B------:R-:W-:Y:S02]  /*34b0*/  PRMT R3, RZ, 0x654, R3 ;  /* 0x00000654ff037816 */ /* 0x000fe40000000003 */
[----:B------:R-:W2:Y:S01]  /*34c0*/  LDS.128 R4, [R4+0x150] ;  /* 0x0001500004047984 */ /* 0x000ea20000000c00 */
[----:B-1----:R-:W-:Y:S02]  /*34d0*/  @P0 SHF.L.U32 R2, R8, 0x1f, RZ ;  /* 0x0000001f08020819 */ /* 0x002fe400000006ff */
[----:B------:R-:W-:Y:S01]  /*34e0*/  SHF.L.U32 R0, R11, 0x1f, RZ ;  /* 0x0000001f0b007819 */ /* 0x000fe200000006ff */
[----:B------:R-:W-:Y:S01]  /*34f0*/  @!PT LDS RZ, [RZ] ;  /* 0x00000000fffff984 */ /* 0x000fe20000000800 */
[----:B------:R-:W-:Y:S01]  /*3500*/  @!PT LDS RZ, [RZ] ;  /* 0x00000000fffff984 */ /* 0x000fe20000000800 */
[----:B------:R-:W-:Y:S01]  /*3510*/  @!PT LDS RZ, [RZ] ;  /* 0x00000000fffff984 */ /* 0x000fe20000000800 */
[----:B------:R-:W-:Y:S01]  /*3520*/  @!PT LDS RZ, [RZ] ;  /* 0x00000000fffff984 */ /* 0x000fe20000000800 */
[----:B------:R1:W-:Y:S06]  /*3530*/  MEMBAR.ALL.CTA ;  /* 0x0000000000007992 */ /* 0x0003ec0000008000 */
[----:B-1----:R-:W1:Y:S02]  /*3540*/  FENCE.VIEW.ASYNC.S ;  /* 0x00000000000073c6 */ /* 0x002e640000000000 */
[----:B-1----:R1:W-:Y:S01]  /*3550*/  SYNCS.ARRIVE.TRANS64.RED.A1T0 RZ, [R3+URZ], RZ ;  /* 0x000000ff03ff79a7 */ /* 0x0023e200081004ff */
[----:B------:R1:W3:Y:S01]  /*3560*/  @P0 SYNCS.PHASECHK.TRANS64.TRYWAIT P1, [UR5], R2 ;  /* 0x00000002ff0005a7 */ /* 0x0002e20008021105 */
[----:B------:R-:W-:-:S04]  /*3570*/  ULEA.HI UR5, UR21, UR21, URZ, 0x1 ;  /* 0x0000001515057291 */ /* 0x000fc8000f8f08ff */
[----:B------:R-:W-:Y:S02]  /*3580*/  ULOP3.LUT UR6, UR5, 0xffe, URZ, 0xc0, !UPT ;  /* 0x00000ffe05067892 */ /* 0x000fe4000f8ec0ff */
[----:B------:R-:W-:Y:S02]  /*3590*/  USHF.R.U32.HI UR19, URZ, 0x1, UR5 ;  /* 0x00000001ff137899 */ /* 0x000fe40008011605 */
[----:B------:R-:W-:Y:S02]  /*35a0*/  UIADD3 UR5, UPT, UPT, -UR6, UR21, URZ ;  /* 0x0000001506057290 */ /* 0x000fe4000fffe1ff */
[----:B------:R-:W-:-:S04]  /*35b0*/  UIMAD UR19, UR19, 0xe0, UR29 ;  /* 0x000000e0131378a4 */ /* 0x000fc8000f8e021d */
[----:B------:R-:W-:Y:S01]  /*35c0*/  ULEA UR19, UR5, UR19, 0x14 ;  /* 0x0000001305137291 */ /* 0x000fe2000f8ea0ff */
[----:B------:R-:W4:Y:S02]  /*35d0*/  SYNCS.PHASECHK.TRANS64.TRYWAIT P0, [UR22+0x100], R0 ;  /* 0x00010000ff0075a7 */ /* 0x000f240008001116 */
[----:B-1234-:R-:W-:Y:S09]  /*35e0*/  @!P0 BRA `(.L_x_60) ;  /* 0x0000005c00e08947 */ /* 0x01eff20003800000 */
.L_x_141:
[----:B------:R-:W-:Y:S01]  /*35f0*/  IADD3 R10, PT, PT, R10, 0x1, RZ ;  /* 0x000000010a0a7810 */ /* 0x000fe20007ffe0ff */
[----:B------:R-:W-:Y:S06]  /*3600*/  BRA.U !UP4, `(.L_x_61) ;  /* 0x000000010c987547 */ /* 0x000fec000b800000 */
[----:B------:R-:W-:Y:S01]  /*3610*/  UPLOP3.LUT UP2, UPT, UPT, UPT, UPT, 0x40, 0x4 ;  /* 0x000000000004789c */ /* 0x000fe20003f4e870 */
[----:B------:R-:W-:Y:S01]  /*3620*/  UMOV UR16, UR28 ;  /* 0x0000001c00107c82 */ /* 0x000fe20008000000 */
[----:B------:R-:W-:Y:S01]  /*3630*/  UMOV UR15, UR23 ;  /* 0x00000017000f7c82 */ /* 0x000fe20008000000 */
[----:B------:R-:W-:-:S08]  /*3640*/  UMOV UR5, UR14 ;  /* 0x0000000e00057c82 */ /* 0x000fd00008000000 */
.L_x_64:
[----:B------:R-:W-:Y:S02]  /*3650*/  UIADD3 UR16, UPT, UPT, UR16, 0x1, URZ ;  /* 0x0000000110107890 */ /* 0x000fe4000fffe0ff */
[----:B--2---:R-:W-:Y:S02]  /*3660*/  ULEA UR7, UR5, UR18, 0x3 ;  /* 0x0000001205077291 */ /* 0x004fe4000f8e18ff */
[----:B------:R-:W-:Y:S01]  /*3670*/  UISETP.NE.AND UP3, UPT, UR16, URZ, UPT ;  /* 0x000000ff1000728c */ /* 0x000fe2000bf65270 */
[----:B---3--:R-:W-:Y:S10]  /*3680*/  @P1 BRA `(.L_x_62) ;  /* 0x00000000000c1947 */ /* 0x008ff40003800000 */
[----:B-1----:R-:W-:Y:S04]  /*3690*/  SHF.L.U32 R2, R8, 0x1f, RZ ;  /* 0x0000001f08027819 */ /* 0x002fe800000006ff */
[----:B------:R-:W1:Y:S02]  /*36a0*/  SYNCS.PHASECHK.TRANS64.TRYWAIT P0, [UR7], R2 ;  /* 0x00000002ff0075a7 */ /* 0x000e640008001107 */
[----:B-1----:R-:W-:Y:S05]  /*36b0*/  @!P0 BRA `(.L_x_63) ;  /* 0x0000005c00c48947 */ /* 0x002fea0003800000 */
.L_x_62:
[----:B------:R-:W-:Y:S01]  /*36c0*/  UISETP.NE.AND UP0, UPT, UR15, 0x1, UPT ;  /* 0x000000010f00788c */ /* 0x000fe2000bf05270 */
[----:B------:R-:W-:Y:S01]  /*36d0*/  PLOP3.LUT P1, PT, PT, PT, PT, 0x80, 0x8 ;  /* 0x000000000008781c */ /* 0x000fe20003f2f070 */
[----:B------:R-:W-:Y:S02]  /*36e0*/  UIADD3 UR6, UPT, UPT, UR5, 0x1, URZ ;  /* 0x0000000105067890 */ /* 0x000fe4000fffe0ff */
[----:B------:R-:W-:Y:S02]  /*36f0*/  UIADD3 UR17, UPT, UPT, UR7, 0x48, URZ ;  /* 0x0000004807117890 */ /* 0x000fe4000fffe0ff */
[----:B------:R-:W-:Y:S01]  /*3700*/  UISETP.NE.AND UP1, UPT, UR6, 0x9, UPT ;  /* 0x000000090600788c */ /* 0x000fe2000bf25270 */
[----:B------:R-:W-:Y:S01]  /*3710*/  PLOP3.LUT P0, PT, PT, PT, UP0, 0x80, 0x8 ;  /* 0x000000000008781c */ /* 0x000fe20003f0f008 */
[----:B------:R-:W-:Y:S02]  /*3720*/  UIADD3 UR15, UPT, UPT, UR15, -0x1, URZ ;  /* 0xffffffff0f0f7890 */ /* 0x000fe4000fffe0ff */
[----:B------:R-:W-:Y:S02]  /*3730*/  USEL UR8, URZ, 0x1, UP1 ;  /* 0x00000001ff087887 */ /* 0x000fe40008800000 */
[----:B------:R-:W-:Y:S01]  /*3740*/  USEL UR14, UR6, URZ, UP1 ;  /* 0x000000ff060e7287 */ /* 0x000fe20008800000 */
[----:B------:R-:W-:Y:S01]  /*3750*/  UMOV UR7, 0x80004020 ;  /* 0x8000402000077882 */ /* 0x000fe20000000000 */
[----:B------:R-:W-:Y:S02]  /*3760*/  UMOV UR9, 0x80004020 ;  /* 0x8000402000097882 */ /* 0x000fe40000000000 */
[----:B------:R-:W-:Y:S01]  /*3770*/  @UP0 ULEA UR6, UR14, UR18, 0x3 ;  /* 0x000000120e060291 */ /* 0x000fe2000f8e18ff */
[----:B------:R-:W-:Y:S01]  /*3780*/  LOP3.LUT R8, R8, UR8, RZ, 0x3c, !PT ;  /* 0x0000000808087c12 */ /* 0x000fe2000f8e3cff */
[----:B------:R-:W-:Y:S01]  /*3790*/  ULEA UR8, UR5, UR20, 0x8 ;  /* 0x0000001405087291 */ /* 0x000fe2000f8e40ff */
[----:B------:R-:W-:Y:S02]  /*37a0*/  UMOV UR13, 0x80004020 ;  /* 0x80004020000d7882 */ /* 0x000fe40000000000 */
[----:B-1----:R-:W-:Y:S01]  /*37b0*/  @P0 SHF.L.U32 R0, R8, 0x1f, RZ ;  /* 0x0000001f08000819 */ /* 0x002fe200000006ff */
[----:B------:R-:W-:Y:S01]  /*37c0*/  UIADD3 UR10, UPT, UPT, UR8, 0x2, URZ ;  /* 0x00000002080a7890 */ /* 0x000fe2000fffe0ff */
[----:B------:R-:W-:Y:S02]  /*37d0*/  UMOV UR11, 0x80004020 ;  /* 0x80004020000b7882 */ /* 0x000fe40000000000 */
[----:B------:R2:W3:Y:S01]  /*37e0*/  @P0 SYNCS.PHASECHK.TRANS64.TRYWAIT P1, [UR6], R0 ;  /* 0x00000000ff0005a7 */ /* 0x0004e20008021106 */
[----:B------:R-:W-:Y:S03]  /*37f0*/  UIMAD UR6, UR5, 0x380, UR4 ;  /* 0x00000380050678a4 */ /* 0x000fe6000f8e0204 */
[----:B------:R-:W-:Y:S01]  /*3800*/  UMOV UR5, UR14 ;  /* 0x0000000e00057c82 */ /* 0x000fe20008000000 */
[----:B------:R-:W-:Y:S05]  /*3810*/  UIADD3 UR12, UPT, UPT, UR6, 0x2, URZ ;  /* 0x00000002060c7890 */ /* 0x000fea000fffe0ff */
[----:B------:R2:W-:Y:S01]  /*3820*/  UTCHMMA gdesc[UR8], gdesc[UR6], tmem[UR19], tmem[UR26], idesc[UR27], UP2 ;  /* 0x00ff1a06080075ea */ /* 0x0005e20009000013 */
[----:B------:R-:W-:Y:S03]  /*3830*/  UPLOP3.LUT UP2, UPT, UPT, UPT, UPT, 0x80, 0x8 ;  /* 0x000000000008789c */ /* 0x000fe60003f4f070 */
[----:B------:R2:W-:Y:S01]  /*3840*/  UTCHMMA gdesc[UR10], gdesc[UR12], tmem[UR19], tmem[UR24], idesc[UR25], UPT ;  /* 0x00ff180c0a0075ea */ /* 0x0005e2000b800013 */
[----:B------:R2:W-:Y:S01]  /*3850*/  UTCBAR [UR17], URZ ;  /* 0x000000ff110073e9 */ /* 0x0005e200080000ff */
[----:B------:R-:W-:Y:S06]  /*3860*/  BRA.U UP3, `(.L_x_64) ;  /* 0xfffffffd03787547 */ /* 0x000fec000b83ffff */
.L_x_61:
[----:B------:R-:W-:Y:S01]  /*3870*/  UIADD3 UR5, UPT, UPT, UR21, 0x1, URZ ;  /* 0x0000000115057890 */ /* 0x000fe2000fffe0ff */
[----:B------:R-:W-:Y:S01]  /*3880*/  LOP3.LUT P0, RZ, R6, 0x1, RZ, 0xc0, !PT ;  /* 0x0000000106ff7812 */ /* 0x000fe2000780c0ff */
[----:B--2---:R-:W-:Y:S01]  /*3890*/  UIADD3 UR6, UPT, UPT, UR22, 0xe0, URZ ;  /* 0x000000e016067890 */ /* 0x004fe2000fffe0ff */
[----:B---3--:R-:W-:Y:S01]  /*38a0*/  ISETP.NE.AND P1, PT, R10, 0x2, PT ;  /* 0x000000020a00780c */ /* 0x008fe20003f25270 */
[----:B------:R-:W-:-:S03]  /*38b0*/  UISETP.NE.AND UP0, UPT, UR5, 0x4, UPT ;  /* 0x000000040500788c */ /* 0x000fc6000bf05270 */
[----:B-1----:R-:W-:Y:S01]  /*38c0*/  SEL R0, RZ, 0x1, P1 ;  /* 0x00000001ff007807 */ /* 0x002fe20000800000 */
[----:B------:R-:W-:Y:S01]  /*38d0*/  USEL UR7, URZ, 0x1, UP0 ;  /* 0x00000001ff077887 */ /* 0x000fe20008000000 */
[----:B------:R-:W-:Y:S01]  /*38e0*/  SEL R10, R10, RZ, P1 ;  /* 0x000000ff0a0a7207 */ /* 0x000fe20000800000 */
[----:B------:R-:W-:Y:S01]  /*38f0*/  USEL UR21, UR5, URZ, UP0 ;  /* 0x000000ff05157287 */ /* 0x000fe20008000000 */
[----:B------:R1:W-:Y:S01]  /*3900*/  UTCBAR [UR6], URZ ;  /* 0x000000ff060073e9 */ /* 0x0003e200080000ff */
[----:B------:R-:W-:Y:S02]  /*3910*/  LOP3.LUT R9, R9, R0, RZ, 0x3c, !PT ;  /* 0x0000000009097212 */ /* 0x000fe400078e3cff */
[----:B------:R-:W-:Y:S01]  /*3920*/  LOP3.LUT R11, R11, UR7, RZ, 0x3c, !PT ;  /* 0x000000070b0b7c12 */ /* 0x000fe2000f8e3cff */
[----:B------:R-:W-:Y:S07]  /*3930*/  @P0 BRA `(.L_x_65) ;  /* 0xfffffff800b40947 */ /* 0x000fee000383ffff */
[----:B------:R-:W2:Y:S01]  /*3940*/  S2UR UR8, SR_CgaCtaId ;  /* 0x00000000000879c3 */ /* 0x000ea20000008800 */
[----:B------:R-:W-:Y:S01]  /*3950*/  ELECT P0, URZ, PT ;  /* 0x0000000000ff782f */ /* 0x000fe20003800000 */
[----:B------:R-:W-:Y:S01]  /*3960*/  IMAD.MOV.U32 R0, RZ, RZ, 0x1 ;  /* 0x00000001ff007424 */ /* 0x000fe200078e00ff */
[----:B------:R-:W-:Y:S01]  /*3970*/  UIADD3 UR18, UPT, UPT, UR18, 0x100, URZ ;  /* 0x0000010012127890 */ /* 0x000fe2000fffe0ff */
[----:B------:R-:W-:Y:S01]  /*3980*/  SHF.L.U32 R2, R11, 0x1f, RZ ;  /* 0x0000001f0b027819 */ /* 0x000fe200000006ff */
[----:B------:R-:W-:-:S03]  /*3990*/  UMOV UR4, 0x40 ;  /* 0x0000004000047882 */ /* 0x000fc60000000000 */
[----:B------:R-:W-:Y:S01]  /*39a0*/  UVIRTCOUNT.DEALLOC.SMPOOL 0x80 ;  /* 0x000000800000784c */ /* 0x000fe20000000000 */
[----:B--2---:R-:W-:Y:S02]  /*39b0*/  ULEA UR8, UR8, UR4, 0x18 ;  /* 0x0000000408087291 */ /* 0x004fe4000f8ec0ff */
[----:B------:R-:W-:-:S07]  /*39c0*/  ULEA UR4, UR21, UR18, 0x3 ;  /* 0x0000001215047291 */ /* 0x000fce000f8e18ff */
[----:B------:R2:W-:Y:S02]  /*39d0*/  @P0 STS.U8 [UR8+0x1c], R0 ;  /* 0x00001c00ff000988 */ /* 0x0005e40008000008 */
[----:B------:R-:W3:Y:S02]  /*39e0*/  SYNCS.PHASECHK.TRANS64.TRYWAIT P0, [UR4], R2 ;  /* 0x00000002ff0075a7 */ /* 0x000ee40008001104 */
[----:B--23--:R-:W-:Y:S05]  /*39f0*/  @!P0 BRA `(.L_x_66) ;  /* 0x0000005c000c8947 */ /* 0x00cfea0003800000 */
.L_x_144:
[----:B------:R-:W-:-:S04]  /*3a00*/  UIADD3 UR4, UPT, UPT, UR21, 0x1, URZ ;  /* 0x0000000115047890 */ /* 0x000fc8000fffe0ff */
[----:B------:R-:W-:-:S04]  /*3a10*/  UISETP.NE.AND UP0, UPT, UR4, 0x4, UPT ;  /* 0x000000040400788c */ /* 0x000fc8000bf05270 */
[----:B-1----:R-:W-:Y:S02]  /*3a20*/  USEL UR6, URZ, 0x1, UP0 ;  /* 0x00000001ff067887 */ /* 0x002fe40008000000 */
[----:B------:R-:W-:-:S04]  /*3a30*/  USEL UR4, UR4, URZ, UP0 ;  /* 0x000000ff04047287 */ /* 0x000fc80008000000 */
[----:B------:R-:W-:Y:S01]  /*3a40*/  ULEA UR5, UR4, UR18, 0x3 ;  /* 0x0000001204057291 */ /* 0x000fe2000f8e18ff */
[----:B--2---:R-:W-:-:S04]  /*3a50*/  LOP3.LUT R2, R11, UR6, RZ, 0x3c, !PT ;  /* 0x000000060b027c12 */ /* 0x004fc8000f8e3cff */
[----:B------:R-:W-:-:S04]  /*3a60*/  SHF.L.U32 R3, R2, 0x1f, RZ ;  /* 0x0000001f02037819 */ /* 0x000fc800000006ff */
[----:B------:R-:W1:Y:S02]  /*3a70*/  SYNCS.PHASECHK.TRANS64.TRYWAIT P0, [UR5], R3 ;  /* 0x00000003ff0075a7 */ /* 0x000e640008001105 */
[----:B-1----:R-:W-:Y:S05]  /*3a80*/  @!P0 BRA `(.L_x_67) ;  /* 0x0000005c00008947 */ /* 0x002fea0003800000 */
.L_x_146:
        /* <DEDUP_REMOVED lines=9> */
.L_x_148:
[----:B------:R-:W-:-:S04]  /*3b20*/  UIADD3 UR4, UPT, UPT, UR4, 0x1, URZ ;  /* 0x0000000104047890 */ /* 0x000fc8000fffe0ff */
[----:B------:R-:W-:-:S04]  /*3b30*/  UISETP.NE.AND UP0, UPT, UR4, 0x4, UPT ;  /* 0x000000040400788c */ /* 0x000fc8000bf05270 */
[----:B------:R-:W-:Y:S02]  /*3b40*/  USEL UR5, URZ, 0x1, UP0 ;  /* 0x00000001ff057887 */ /* 0x000fe40008000000 */
[----:B------:R-:W-:-:S04]  /*3b50*/  USEL UR4, UR4, URZ, UP0 ;  /* 0x000000ff04047287 */ /* 0x000fc80008000000 */
[----:B------:R-:W-:Y:S01]  /*3b60*/  ULEA UR4, UR4, UR18, 0x3 ;  /* 0x0000001204047291 */ /* 0x000fe2000f8e18ff */
[----:B------:R-:W-:-:S04]  /*3b70*/  LOP3.LUT R2, R2, UR5, RZ, 0x3c, !PT ;  /* 0x0000000502027c12 */ /* 0x000fc8000f8e3cff */
[----:B------:R-:W-:-:S04]  /*3b80*/  SHF.L.U32 R2, R2, 0x1f, RZ ;  /* 0x0000001f02027819 */ /* 0x000fc800000006ff */
[----:B------:R-:W2:Y:S02]  /*3b90*/  SYNCS.PHASECHK.TRANS64.TRYWAIT P0, [UR4], R2 ;  /* 0x00000002ff0075a7 */ /* 0x000ea40008001104 */
[----:B--2---:R-:W-:Y:S05]  /*3ba0*/  @!P0 BRA `(.L_x_69) ;  /* 0x0000005800e88947 */ /* 0x004fea0003800000 */
.L_x_150:
[----:B------:R-:W-:Y:S01]  /*3bb0*/  NOP ;  /* 0x0000000000007918 */ /* 0x000fe20000000000 */
[----:B-1----:R-:W1:Y:S01]  /*3bc0*/  LDS R0, [UR8+0x14] ;  /* 0x00001408ff007984 */ /* 0x002e620008000800 */
[----:B------:R-:W-:Y:S01]  /*3bd0*/  ULOP3.LUT UR4, UR29, 0xffff, URZ, 0xc0, !UPT ;  /* 0x0000ffff1d047892 */ /* 0x000fe2000f8ec0ff */
[----:B------:R-:W-:Y:S01]  /*3be0*/  UMOV UR5, 0xffff ;  /* 0x0000ffff00057882 */ /* 0x000fe20000000000 */
[----:B------:R-:W-:Y:S02]  /*3bf0*/  UMOV UR6, 0x1 ;  /* 0x0000000100067882 */ /* 0x000fe40000000000 */
[----:B------:R-:W-:-:S04]  /*3c00*/  USHF.R.U32.HI UR4, URZ, 0x5, UR4 ;  /* 0x00000005ff047899 */ /* 0x000fc80008011604 */
[----:B------:R-:W-:Y:S02]  /*3c10*/  USHF.L.U32 UR5, UR5, UR4, URZ ;  /* 0x0000000405057299 */ /* 0x000fe400080006ff */
[----:B------:R-:W-:-:S04]  /*3c20*/  USHF.L.U32 UR4, UR6, UR4, URZ ;  /* 0x0000000406047299 */ /* 0x000fc800080006ff */
[----:B-1----:R-:W-:-:S04]  /*3c30*/  LOP3.LUT R0, R0, UR5, RZ, 0xc0, !PT ;  /* 0x0000000500007c12 */ /* 0x002fc8000f8ec0ff */
[----:B------:R-:W-:-:S13]  /*3c40*/  ISETP.NE.AND P0, PT, R0, UR5, PT ;  /* 0x0000000500007c0c */ /* 0x000fda000bf05270 */
[----:B------:R-:W-:Y:S05]  /*3c50*/  @P0 BRA `(.L_x_70) ;  /* 0x0000000000580947 */ /* 0x000fea0003800000 */
[----:B------:R-:W1:Y:S02]  /*3c60*/  LDS R0, [UR8+0x18] ;  /* 0x00001808ff007984 */ /* 0x000e640008000800 */
[----:B-1----:R-:W-:-:S04]  /*3c70*/  LOP3.LUT R0, R0, UR4, RZ, 0xc0, !PT ;  /* 0x0000000400007c12 */ /* 0x002fc8000f8ec0ff */
[----:B------:R-:W-:-:S13]  /*3c80*/  ISETP.NE.AND P0, PT, R0, UR4, PT ;  /* 0x0000000400007c0c */ /* 0x000fda000bf05270 */
[----:B------:R-:W-:Y:S05]  /*3c90*/  @P0 BRA `(.L_x_71) ;  /* 0x00000000003c0947 */ /* 0x000fea0003800000 */
[----:B------:R-:W1:Y:S01]  /*3ca0*/  S2R R2, SR_LANEID ;  /* 0x0000000000027919 */ /* 0x000e620000000000 */
[----:B------:R-:W-:-:S06]  /*3cb0*/  ULOP3.LUT UR5, URZ, UR5, URZ, 0x33, !UPT ;  /* 0x00000005ff057292 */ /* 0x000fcc000f8e33ff */
[----:B------:R-:W-:-:S04]  /*3cc0*/  IMAD.U32 R0, RZ, RZ, UR5 ;  /* 0x00000005ff007e24 */ /* 0x000fc8000f8e00ff */
[----:B------:R2:W3:Y:S02]  /*3cd0*/  REDUX UR7, R0 ;  /* 0x00000000000773c4 */ /* 0x0004e40000000000 */
[----:B------:R4:W-:Y:S01]  /*3ce0*/  UTCATOMSWS.AND URZ, UR5 ;  /* 0x0000000500ff79e3 */ /* 0x0009e20008000000 */
[----:B--2---:R-:W-:Y:S01]  /*3cf0*/  LOP3.LUT R0, RZ, UR4, RZ, 0x33, !PT ;  /* 0x00000004ff007c12 */ /* 0x004fe2000f8e33ff */
[----:B------:R-:W-:Y:S02]  /*3d00*/  VOTEU.ANY UR4, UPT, PT ;  /* 0x0000000000047886 */ /* 0x000fe400038e0100 */
[----:B------:R-:W-:Y:S02]  /*3d10*/  UFLO.U32 UR4, UR4 ;  /* 0x00000004000472bd */ /* 0x000fe400080e0000 */
[----:B------:R-:W2:Y:S04]  /*3d20*/  REDUX UR6, R0 ;  /* 0x00000000000673c4 */ /* 0x000ea80000000000 */
[----:B-1----:R-:W-:-:S02]  /*3d30*/  ISETP.EQ.U32.AND P0, PT, R2, UR4, PT ;  /* 0x0000000402007c0c */ /* 0x002fc4000bf02070 */
[----:B---3--:R-:W-:-:S11]  /*3d40*/  MOV R2, UR7 ;  /* 0x0000000700027c02 */ /* 0x008fd60008000f00 */
[----:B------:R4:W-:Y:S01]  /*3d50*/  @P0 ATOMS.AND RZ, [UR8+0x14], R2 ;  /* 0x00001402ffff098c */ /* 0x0009e2000a800008 */
[----:B--2---:R-:W-:-:S05]  /*3d60*/  IMAD.U32 R0, RZ, RZ, UR6 ;  /* 0x00000006ff007e24 */ /* 0x004fca000f8e00ff */
[----:B------:R4:W-:Y:S01]  /*3d70*/  @P0 ATOMS.AND RZ, [UR8+0x18], R0 ;  /* 0x00001800ffff098c */ /* 0x0009e2000a800008 */
[----:B------:R-:W-:Y:S05]  /*3d80*/  BRA `(.L_x_72) ;  /* 0x0000000000147947 */ /* 0x000fea0003800000 */
.L_x_71:
[----:B------:R-:W-:Y:S02]  /*3d90*/  MOV R2, 0x3db0 ;  /* 0x00003db000027802 */ /* 0x000fe40000000f00 */
[----:B-----5:R-:W-:Y:S05]  /*3da0*/  CALL.REL.NOINC `($__internal_0_$__cuda_sm10x_tcgen05_guardrail_trap_col_being_dealloced_not_returned_by_alloc) ;  /* 0x0000005c001c7944 */ /* 0x020fea0003c00000 */
[----:B------:R-:W-:Y:S05]  /*3db0*/  BRA `(.L_x_72) ;  /* 0x0000000000087947 */ /* 0x000fea0003800000 */
.L_x_70:
[----:B------:R-:W-:Y:S02]  /*3dc0*/  MOV R2, 0x3de0 ;  /* 0x00003de000027802 */ /* 0x000fe40000000f00 */
[----:B-----5:R-:W-:Y:S05]  /*3dd0*/  CALL.REL.NOINC `($__internal_2_$__cuda_sm10x_tcgen05_guardrail_trap_unallocated_columns_being_dealloced) ;  /* 0x0000005c00287944 */ /* 0x020fea0003c00000 */
.L_x_72:
[----:B------:R-:W-:Y:S01]  /*3de0*/  NOP ;  /* 0x0000000000007918 */ /* 0x000fe20000000000 */
[----:B----4-:R-:W-:Y:S05]  /*3df0*/  EXIT ;  /* 0x000000000000794d */ /* 0x010fea0003800000 */
.L_x_54:
[----:B------:R-:W-:-:S09]  /*3e00*/  UISETP.NE.OR UP0, UPT, UR18, 0x3, !UP3 ;  /* 0x000000031200788c */ /* 0x000fd2000df05670 */
[----:B------:R-:W-:Y:S05]  /*3e10*/  BRA.U UP0, `(.L_x_73) ;  /* 0x0000000d00d87547 */ /* 0x000fea000b800000 */
[----:B------:R-:W2:Y:S01]  /*3e20*/  LDCU.64 UR4, c[0x0][0x888] ;  /* 0x00011100ff0477ac */ /* 0x000ea20008000a00 */
[----:B------:R-:W-:Y:S02]  /*3e30*/  HFMA2 R9, -RZ, RZ, 0, 0 ;  /* 0x00000000ff097431 */ /* 0x000fe400000001ff */
[----:B------:R-:W-:Y:S01]  /*3e40*/  IMAD.MOV.U32 R11, RZ, RZ, 0x1 ;  /* 0x00000001ff0b7424 */ /* 0x000fe200078e00ff */
[----:B------:R-:W-:Y:S01]  /*3e50*/  MOV R8, 0x7000 ;  /* 0x0000700000087802 */ /* 0x000fe20000000f00 */
[----:B------:R-:W3:Y:S01]  /*3e60*/  LDCU UR44, c[0x0][0x370] ;  /* 0x00006e00ff2c77ac */ /* 0x000ee20008000800 */
[----:B------:R-:W-:Y:S01]  /*3e70*/  IMAD.MOV.U32 R10, RZ, RZ, RZ ;  /* 0x000000ffff0a7224 */ /* 0x000fe200078e00ff */
[----:B------:R-:W3:Y:S01]  /*3e80*/  LDCU.128 UR48, c[0x0][0xb10] ;  /* 0x00016200ff3077ac */ /* 0x000ee20008000c00 */
[----:B------:R-:W4:Y:S01]  /*3e90*/  LDCU UR37, c[0x0][0x374] ;  /* 0x00006e80ff2577ac */ /* 0x000f220008000800 */
[----:B------:R-:W1:Y:S01]  /*3ea0*/  LDCU.64 UR42, c[0x0][0x890] ;  /* 0x00011200ff2a77ac */ /* 0x000e620008000a00 */
[----:B------:R-:W1:Y:S01]  /*3eb0*/  LDCU UR29, c[0x0][0xb0c] ;  /* 0x00016180ff1d77ac */ /* 0x000e620008000800 */
[----:B--2---:R-:W-:Y:S01]  /*3ec0*/  UISETP.NE.U32.AND UP0, UPT, UR4, URZ, UPT ;  /* 0x000000ff0400728c */ /* 0x004fe2000bf05070 */
[----:B------:R-:W2:Y:S01]  /*3ed0*/  LDCU UR56, c[0x0][0xb20] ;  /* 0x00016400ff3877ac */ /* 0x000ea20008000800 */
[----:B------:R-:W2:Y:S01]  /*3ee0*/  LDCU UR4, c[0x0][0xb30] ;  /* 0x00016600ff0477ac */ /* 0x000ea20008000800 */
[----:B---3--:R-:W-:-:S02]  /*3ef0*/  UIMAD.WIDE.U32 UR8, UR44, UR48, URZ ;  /* 0x000000302c0872a5 */ /* 0x008fc4000f8e00ff */
[----:B----4-:R-:W-:Y:S02]  /*3f00*/  UIMAD.WIDE.U32 UR10, UR37, UR51, URZ ;  /* 0x00000033250a72a5 */ /* 0x010fe4000f8e00ff */
[----:B-1----:R-:W-:Y:S02]  /*3f10*/  UISETP.NE.U32.AND UP6, UPT, UR42, URZ, UPT ;  /* 0x000000ff2a00728c */ /* 0x002fe4000bfc5070 */
[----:B------:R-:W-:Y:S01]  /*3f20*/  UISETP.NE.AND.EX UP5, UPT, UR5, URZ, UPT, UP0 ;  /* 0x000000ff0500728c */ /* 0x000fe2000bfa5300 */
[----:B------:R-:W-:Y:S01]  /*3f30*/  UMOV UR6, 0x400 ;  /* 0x0000040000067882 */ /* 0x000fe20000000000 */
[----:B------:R-:W-:Y:S01]  /*3f40*/  UISETP.NE.AND UP0, UPT, UR21, 0x1, UPT ;  /* 0x000000011500788c */ /* 0x000fe2000bf05270 */
[----:B------:R-:W-:Y:S01]  /*3f50*/  UMOV UR8, UR9 ;  /* 0x0000000900087c82 */ /* 0x000fe20008000000 */
[----:B------:R-:W-:Y:S01]  /*3f60*/  UMOV UR45, UR11 ;  /* 0x0000000b002d7c82 */ /* 0x000fe20008000000 */
[----:B------:R-:W-:Y:S01]  /*3f70*/  UISETP.NE.AND UP0, UPT, UR29, 0x1, UPT ;  /* 0x000000011d00788c */ /* 0x000fe2000bf05270 */
[----:B------:R-:W1:Y:S01]  /*3f80*/  LDCU.64 UR54, c[0x0][0x348] ;  /* 0x00006900ff3677ac */ /* 0x000e620008000a00 */
[----:B------:R-:W-:Y:S01]  /*3f90*/  UMOV UR30, URZ ;  /* 0x000000ff001e7c82 */ /* 0x000fe20008000000 */
[----:B------:R-:W-:-:S02]  /*3fa0*/  UPLOP3.LUT UP1, UPT, UPT, UPT, UPT, 0x40, 0x4 ;  /* 0x000000000004789c */ /* 0x000fc40003f2e870 */
[----:B------:R-:W-:Y:S01]  /*3fb0*/  UISETP.GE.AND UP3, UPT, UR21, 0x1, UPT ;  /* 0x000000011500788c */ /* 0x000fe2000bf66270 */
[----:B------:R-:W3:Y:S01]  /*3fc0*/  LDCU.64 UR22, c[0x0][0xb28] ;  /* 0x00016500ff1677ac */ /* 0x000ee20008000a00 */
[----:B------:R-:W-:Y:S02]  /*3fd0*/  ULEA UR6, UR15, UR6, 0x18 ;  /* 0x000000060f067291 */ /* 0x000fe4000f8ec0ff */
[----:B------:R-:W-:Y:S02]  /*3fe0*/  UISETP.NE.AND.EX UP6, UPT, UR43, URZ, UPT, UP6 ;  /* 0x000000ff2b00728c */ /* 0x000fe4000bfc5360 */
[----:B------:R-:W-:Y:S02]  /*3ff0*/  USHF.R.U32.HI UR52, URZ, UR49, UR8 ;  /* 0x00000031ff347299 */ /* 0x000fe40008011608 */
[----:B--2---:R-:W-:Y:S02]  /*4000*/  USHF.R.U32.HI UR45, URZ, UR56, UR45 ;  /* 0x00000038ff2d7299 */ /* 0x004fe4000801162d */
[----:B------:R-:W-:-:S02]  /*4010*/  UISETP.NE.AND UP0, UPT, UR50, 0x1, UPT ;  /* 0x000000013200788c */ /* 0x000fc4000bf05270 */
[----:B------:R-:W-:-:S11]  /*4020*/  UISETP.NE.AND UP4, UPT, UR4, 0x1, UPT ;  /* 0x000000010400788c */ /* 0x000fd6000bf85270 */
.L_x_81:
[C---:B------:R-:W-:Y:S02]  /*4030*/  LEA R3, R10.reuse, UR6, 0x3 ;  /* 0x000000060a037c11 */ /* 0x040fe4000f8e18ff */
[----:B------:R-:W-:Y:S02]  /*4040*/  SHF.L.U32 R0, R9, 0x1f, RZ ;  /* 0x0000001f09007819 */ /* 0x000fe400000006ff */
[----:B------:R-:W-:Y:S02]  /*4050*/  LEA R4, R10, UR6, 0x4 ;  /* 0x000000060a047c11 */ /* 0x000fe4000f8e20ff */
[----:B--2---:R-:W2:Y:S02]  /*4060*/  SYNCS.PHASECHK.TRANS64.TRYWAIT P0, [R3+URZ+0xc0], R0 ;  /* 0x0000c000030075a7 */ /* 0x004ea400080011ff */
[----:B--2---:R-:W-:Y:S05]  /*4070*/  @!P0 BRA `(.L_x_74) ;  /* 0x0000005400cc8947 */ /* 0x004fea0003800000 */
.L_x_151:
[----:B------:R-:W4:Y:S01]  /*4080*/  LDS.128 R4, [R4+0x150] ;  /* 0x0001500004047984 */ /* 0x000f220000000c00 */
[----:B------:R-:W-:Y:S01]  /*4090*/  UISETP.GE.AND UP0, UPT, UR21, 0x1, UPT ;  /* 0x000000011500788c */ /* 0x000fe2000bf06270 */
[----:B------:R-:W-:Y:S01]  /*40a0*/  @!PT LDS RZ, [RZ] ;  /* 0x00000000fffff984 */ /* 0x000fe20000000800 */
[----:B------:R-:W-:Y:S01]  /*40b0*/  @!PT LDS RZ, [RZ] ;  /* 0x00000000fffff984 */ /* 0x000fe20000000800 */
[----:B------:R-:W-:Y:S01]  /*40c0*/  @!PT LDS RZ, [RZ] ;  /* 0x00000000fffff984 */ /* 0x000fe20000000800 */
[----:B------:R-:W-:Y:S01]  /*40d0*/  @!PT LDS RZ, [RZ] ;  /* 0x00000000fffff984 */ /* 0x000fe20000000800 */
[----:B------:R1:W-:Y:S06]  /*40e0*/  MEMBAR.ALL.CTA ;  /* 0x0000000000007992 */ /* 0x0003ec0000008000 */
[----:B-1----:R-:W1:Y:S01]  /*40f0*/  FENCE.VIEW.ASYNC.S ;  /* 0x00000000000073c6 */ /* 0x002e620000000000 */
[----:B----4-:R-:W-:Y:S11]  /*4100*/  LOP3.LUT P0, RZ, R6, 0x1, RZ, 0xc0, !PT ;  /* 0x0000000106ff7812 */ /* 0x010ff6000780c0ff */
[----:B------:R-:W-:Y:S02]  /*4110*/  @!UPT UIADD3 URZ, UPT, UPT, URZ, URZ, URZ ;  /* 0x000000fffffff290 */ /* 0x000fe4000fffe0ff */
[----:B-1----:R-:W-:Y:S01]  /*4120*/  VOTEU.ANY UP3, P0 ;  /* 0x0000000000ff7886 */ /* 0x002fe20000060100 */
[----:B------:R-:W-:Y:S11]  /*4130*/  PLOP3.LUT P0, PT, PT, PT, UP3, 0x80, 0x8 ;  /* 0x000000000008781c */ /* 0x000ff60003f0f038 */
[----:B------:R-:W-:Y:S02]  /*4140*/  @!UPT UIADD3 URZ, UPT, UPT, URZ, URZ, URZ ;  /* 0x000000fffffff290 */ /* 0x000fe4000fffe0ff */
[----:B--2---:R-:W-:Y:S02]  /*4150*/  @P0 SHF.R.U32.HI R0, RZ, 0x10, R5 ;  /* 0x00000010ff000819 */ /* 0x004fe40000011605 */
[----:B------:R-:W-:Y:S02]  /*4160*/  @P0 MOV R2, R4 ;  /* 0x0000000400020202 */ /* 0x000fe40000000f00 */
[----:B------:R-:W-:Y:S01]  /*4170*/  @P0 R2UR UR4, R0 ;  /* 0x00000000000402ca */ /* 0x000fe200000e0000 */
[----:B------:R-:W-:Y:S01]  /*4180*/  VIADD R0, R3, 0xd0 ;  /* 0x000000d003007836 */ /* 0x000fe20000000000 */
[----:B------:R-:W-:Y:S02]  /*4190*/  @P0 LOP3.LUT R4, R5, 0xffff, RZ, 0xc0, !PT ;  /* 0x0000ffff05040812 */ /* 0x000fe400078ec0ff */
[----:B------:R-:W-:Y:S02]  /*41a0*/  @P0 R2UR UR7, R2 ;  /* 0x00000000020702ca */ /* 0x000fe400000e0000 */
[----:B------:R-:W-:Y:S02]  /*41b0*/  PRMT R0, RZ, 0x654, R0 ;  /* 0x00000654ff007816 */ /* 0x000fe40000000000 */
[----:B------:R-:W-:Y:S02]  /*41c0*/  @P0 R2UR UR5, R4 ;  /* 0x00000000040502ca */ /* 0x000fe400000e0000 */
[----:B------:R1:W-:Y:S03]  /*41d0*/  SYNCS.ARRIVE.TRANS64.RED.A1T0 RZ, [R0+URZ], RZ ;  /* 0x000000ff00ff79a7 */ /* 0x0003e600081004ff */
[----:B------:R-:W-:Y:S04]  /*41e0*/  @UP3 UMOV UR31, UR4 ;  /* 0x00000004001f3c82 */ /* 0x000fe80008000000 */
[----:B------:R-:W-:Y:S04]  /*41f0*/  @UP3 UMOV UR14, UR7 ;  /* 0x00000007000e3c82 */ /* 0x000fe80008000000 */
[----:B------:R-:W-:Y:S01]  /*4200*/  @UP3 UMOV UR13, UR5 ;  /* 0x00000005000d3c82 */ /* 0x000fe20008000000 */
[----:B------:R-:W-:Y:S05]  /*4210*/  BRA.U !UP0, `(.L_x_75) ;  /* 0x0000000108c07547 */ /* 0x000fea000b800000 */
[----:B------:R-:W-:Y:S02]  /*4220*/  UIMAD.WIDE.U32 UR10, UR13, UR51, URZ ;  /* 0x000000330d0a72a5 */ /* 0x000fe4000f8e00ff */
[----:B------:R-:W-:Y:S02]  /*4230*/  UP2UR UR12, UPR, URZ, 0x4 ;  /* 0x00000004ff0c7883 */ /* 0x000fe40008000000 */
[----:B------:R-:W-:Y:S02]  /*4240*/  UISETP.NE.AND UP2, UPT, UR50, 0x1, UPT ;  /* 0x000000013200788c */ /* 0x000fe4000bf45270 */
[----:B------:R-:W-:Y:S02]  /*4250*/  UIMAD.WIDE.U32 UR16, UR14, UR48, URZ ;  /* 0x000000300e1072a5 */ /* 0x000fe4000f8e00ff */
[----:B------:R-:W-:Y:S02]  /*4260*/  USEL UR4, UR37, UR45, !UP2 ;  /* 0x0000002d25047287 */ /* 0x000fe4000d000000 */
[----:B------:R-:W-:Y:S02]  /*4270*/  UISETP.NE.AND UP0, UPT, UR29, 0x1, UPT ;  /* 0x000000011d00788c */ /* 0x000fe4000bf05270 */
[----:B------:R-:W-:Y:S02]  /*4280*/  UP2UR UR20, UPR, URZ, 0x2 ;  /* 0x00000002ff147883 */ /* 0x000fe40008000000 */
[----:B------:R-:W-:Y:S02]  /*4290*/  UISETP.NE.AND UP1, UPT, UR21, 0x1, UPT ;  /* 0x000000011500788c */ /* 0x000fe4000bf25270 */
[----:B---3--:R-:W-:Y:S02]  /*42a0*/  UIMAD.WIDE.U32 UR18, UR4, UR22, URZ ;  /* 0x00000016041272a5 */ /* 0x008fe4000f8e00ff */
[----:B------:R-:W-:Y:S01]  /*42b0*/  USEL UR8, UR44, UR52, !UP0 ;  /* 0x000000342c087287 */ /* 0x000fe2000c000000 */
[----:B------:R-:W-:Y:S02]  /*42c0*/  UMOV UR5, UR11 ;  /* 0x0000000b00057c82 */ /* 0x000fe40008000000 */
[----:B------:R-:W-:Y:S02]  /*42d0*/  USHF.R.U32.HI UR7, URZ, UR56, UR5 ;  /* 0x00000038ff077299 */ /* 0x000fe40008011605 */
[----:B------:R-:W-:Y:S02]  /*42e0*/  UIMAD.WIDE.U32 UR24, UR8, UR22, URZ ;  /* 0x00000016081872a5 */ /* 0x000fe4000f8e00ff */
[----:B------:R-:W-:Y:S02]  /*42f0*/  USEL UR7, UR13, UR7, !UP2 ;  /* 0x000000070d077287 */ /* 0x000fe4000d000000 */
[----:B------:R-:W-:Y:S02]  /*4300*/  UISETP.NE.AND UP2, UPT, UR12, URZ, UPT ;  /* 0x000000ff0c00728c */ /* 0x000fe4000bf45270 */
[----:B------:R-:W-:Y:S01]  /*4310*/  UIMAD.WIDE.U32 UR10, UR7, UR22, URZ ;  /* 0x00000016070a72a5 */ /* 0x000fe2000f8e00ff */
[----:B------:R-:W-:Y:S02]  /*4320*/  UMOV UR5, UR17 ;  /* 0x0000001100057c82 */ /* 0x000fe40008000000 */
[----:B------:R-:W-:Y:S03]  /*4330*/  USHF.R.U32.HI UR9, URZ, UR49, UR5 ;  /* 0x00000031ff097299 */ /* 0x000fe60008011605 */
[----:B------:R-:W-:Y:S02]  /*4340*/  UMOV UR5, UR19 ;  /* 0x0000001300057c82 */ /* 0x000fe40008000000 */
[----:B------:R-:W-:Y:S03]  /*4350*/  @UP1 USHF.R.U32.HI UR4, URZ, UR23, UR5 ;  /* 0x00000017ff041299 */ /* 0x000fe60008011605 */
[----:B------:R-:W-:Y:S01]  /*4360*/  UMOV UR5, UR25 ;  /* 0x0000001900057c82 */ /* 0x000fe20008000000 */
[----:B------:R-:W-:Y:S02]  /*4370*/  UIMAD UR4, UR21, UR4, URZ ;  /* 0x00000004150472a4 */ /* 0x000fe4000f8e02ff */
[----:B------:R-:W-:Y:S02]  /*4380*/  @UP1 USHF.R.U32.HI UR8, URZ, UR23, UR5 ;  /* 0x00000017ff081299 */ /* 0x000fe40008011605 */
[----:B------:R-:W-:Y:S02]  /*4390*/  USEL UR5, UR14, UR9, !UP0 ;  /* 0x000000090e057287 */ /* 0x000fe4000c000000 */
[----:B------:R-:W-:Y:S02]  /*43a0*/  UIMAD UR9, UR21, UR8, URZ ;  /* 0x00000008150972a4 */ /* 0x000fe4000f8e02ff */
[----:B------:R-:W-:Y:S03]  /*43b0*/  UISETP.GE.AND UP0, UPT, UR7, UR4, UPT ;  /* 0x000000040700728c */ /* 0x000fe6000bf06270 */
[----:B------:R-:W-:Y:S01]  /*43c0*/  UMOV UR4, UR11 ;  /* 0x0000000b00047c82 */ /* 0x000fe20008000000 */
[----:B------:R-:W-:Y:S02]  /*43d0*/  UISETP.GE.OR UP0, UPT, UR5, UR9, UP0 ;  /* 0x000000090500728c */ /* 0x000fe40008706670 */
[----:B------:R-:W-:Y:S02]  /*43e0*/  USHF.R.U32.HI UR4, URZ, UR23, UR4 ;  /* 0x00000017ff047299 */ /* 0x000fe40008011604 */
[----:B------:R-:W-:Y:S02]  /*43f0*/  UIMAD.WIDE.U32 UR10, UR5, UR22, URZ ;  /* 0x00000016050a72a5 */ /* 0x000fe4000f8e00ff */
[----:B------:R-:W-:Y:S04]  /*4400*/  USEL UR12, UR7, UR4, !UP1 ;  /* 0x00000004070c7287 */ /* 0x000fe8000c800000 */
[----:B------:R-:W-:Y:S01]  /*4410*/  UIADD3 UR9, UPT, UPT, -UR12, URZ, URZ ;  /* 0x000000ff0c097290 */ /* 0x000fe2000fffe1ff */
[----:B------:R-:W-:Y:S02]  /*4420*/  @!UP0 UMOV UR4, UR11 ;  /* 0x0000000b00048c82 */ /* 0x000fe40008000000 */
[----:B------:R-:W-:Y:S02]  /*4430*/  @!UP0 USHF.R.U32.HI UR4, URZ, UR23, UR4 ;  /* 0x00000017ff048299 */ /* 0x000fe40008011604 */
[----:B------:R-:W-:Y:S02]  /*4440*/  UIMAD UR9, UR21, UR9, UR7 ;  /* 0x00000009150972a4 */ /* 0x000fe4000f8e0207 */
[----:B------:R-:W-:Y:S02]  /*4450*/  @!UP0 USEL UR4, UR5, UR4, !UP1 ;  /* 0x0000000405048287 */ /* 0x000fe4000c800000 */
[----:B------:R-:W-:Y:S02]  /*4460*/  UISETP.NE.AND UP1, UPT, UR20, URZ, UPT ;  /* 0x000000ff1400728c */ /* 0x000fe4000bf25270 */
[----:B------:R-:W-:Y:S02]  /*4470*/  @!UP0 UIMAD UR8, UR8, UR9, UR4 ;  /* 0x00000009080882a4 */ /* 0x000fe4000f8e0204 */
[----:B------:R-:W-:Y:S02]  /*4480*/  @!UP0 UIADD3 UR10, UPT, UPT, UR12, -UR4, URZ ;  /* 0x800000040c0a8290 */ /* 0x000fe4000fffe0ff */
[----:B------:R-:W-:Y:S02]  /*4490*/  UIADD3 UR9, UPT, UPT, -UR7, URZ, URZ ;  /* 0x000000ff07097290 */ /* 0x000fe4000fffe1ff */
[----:B------:R-:W-:Y:S02]  /*44a0*/  UIADD3 UR4, UPT, UPT, -UR5, URZ, URZ ;  /* 0x000000ff05047290 */ /* 0x000fe4000fffe1ff */
[----:B------:R-:W-:Y:S03]  /*44b0*/  @!UP0 UIMAD UR7, UR10, UR21, UR5 ;  /* 0x000000150a0782a4 */ /* 0x000fe6000f8e0205 */
[----:B------:R-:W-:Y:S01]  /*44c0*/  @!UP0 UMOV UR5, UR8 ;  /* 0x0000000800058c82 */ /* 0x000fe20008000000 */
[----:B------:R-:W-:Y:S02]  /*44d0*/  UIMAD UR8, UR29, UR4, UR14 ;  /* 0x000000041d0872a4 */ /* 0x000fe4000f8e020e */
[----:B------:R-:W-:Y:S02]  /*44e0*/  UIMAD UR4, UR50, UR9, UR13 ;  /* 0x00000009320472a4 */ /* 0x000fe4000f8e020d */
[----:B------:R-:W-:Y:S02]  /*44f0*/  UIMAD UR14, UR5, UR29, UR8 ;  /* 0x0000001d050e72a4 */ /* 0x000fe4000f8e0208 */
[----:B------:R-:W-:Y:S11]  /*4500*/  UIMAD UR13, UR7, UR50, UR4 ;  /* 0x00000032070d72a4 */ /* 0x000ff6000f8e0204 */
[----:B------:R-:W-:Y:S01]  /*4510*/  @!UPT UIADD3 URZ, UPT, UPT, URZ, URZ, URZ ;  /* 0x000000fffffff290 */ /* 0x000fe2000fffe0ff */
.L_x_75:
[----:B------:R-:W2:Y:S01]  /*4520*/  @!UP4 LDCU.128 UR16, c[0x0][0xb10] ;  /* 0x00016200ff10c7ac */ /* 0x000ea20008000c00 */
[----:B------:R-:W-:Y:S04]  /*4530*/  ISETP.NE.U32.AND P0, PT, RZ, UR42, PT ;  /* 0x0000002aff007c0c */ /* 0x000fe8000bf05070 */
[----:B------:R-:W-:Y:S01]  /*4540*/  ISETP.NE.AND.EX P0, PT, RZ, UR43, PT, P0 ;  /* 0x0000002bff007c0c */ /* 0x000fe2000bf05300 */
[----:B------:R-:W4:Y:S01]  /*4550*/  @!UP4 LDCU UR5, c[0x0][0xb0c] ;  /* 0x00016180ff05c7ac */ /* 0x000f220008000800 */
[----:B--2---:R-:W-:Y:S02]  /*4560*/  UIMAD.WIDE.U32 UR8, UR14, UR16, URZ ;  /* 0x000000100e0872a5 */ /* 0x004fe4000f8e00ff */
[----:B------:R-:W-:Y:S05]  /*4570*/  UIMAD.WIDE.U32 UR10, UR13, UR19, URZ ;  /* 0x000000130d0a72a5 */ /* 0x000fea000f8e00ff */
[----:B------:R-:W-:Y:S01]  /*4580*/  @!UP4 UMOV UR4, UR9 ;  /* 0x000000090004cc82 */ /* 0x000fe20008000000 */
[----:B----4-:R-:W-:Y:S02]  /*4590*/  @!UP4 UISETP.NE.AND UP0, UPT, UR5, 0x1, UPT ;  /* 0x000000010500c88c */ /* 0x010fe4000bf05270 */
[----:B------:R-:W-:Y:S01]  /*45a0*/  @!UP4 USHF.R.U32.HI UR4, URZ, UR17, UR4 ;  /* 0x00000011ff04c299 */ /* 0x000fe20008011604 */
[----:B------:R-:W-:Y:S03]  /*45b0*/  @!UP4 UMOV UR7, UR11 ;  /* 0x0000000b0007cc82 */ /* 0x000fe60008000000 */
[----:B------:R-:W-:Y:S02]  /*45c0*/  @!UP4 USEL UR8, UR14, UR4, !UP0 ;  /* 0x000000040e08c287 */ /* 0x000fe4000c000000 */
[----:B------:R-:W-:Y:S05]  /*45d0*/  @!UP4 UISETP.NE.AND UP0, UPT, UR18, 0x1, UPT ;  /* 0x000000011200c88c */ /* 0x000fea000bf05270 */
[----:B------:R-:W2:Y:S02]  /*45e0*/  @!UP4 LDCU UR4, c[0x0][0xb20] ;  /* 0x00016400ff04c7ac */ /* 0x000ea40008000800 */
[----:B--2---:R-:W-:Y:S04]  /*45f0*/  @!UP4 USHF.R.U32.HI UR7, URZ, UR4, UR7 ;  /* 0x00000004ff07c299 */ /* 0x004fe80008011607 */
[----:B------:R-:W-:Y:S04]  /*4600*/  @!UP4 USEL UR7, UR13, UR7, !UP0 ;  /* 0x000000070d07c287 */ /* 0x000fe8000c000000 */
[----:B------:R-:W-:Y:S02]  /*4610*/  @!UP4 UIADD3 UR4, UPT, UPT, -UR8, UR7, URZ ;  /* 0x000000070804c290 */ /* 0x000fe4000fffe1ff */
[----:B------:R-:W-:Y:S02]  /*4620*/  @!UP4 UIADD3 UR7, UPT, UPT, UR8, -UR7, URZ ;  /* 0x800000070807c290 */ /* 0x000fe4000fffe0ff */
[----:B------:R-:W-:Y:S02]  /*4630*/  @!UP4 UIMAD UR14, UR4, UR5, UR14 ;  /* 0x00000005040ec2a4 */ /* 0x000fe4000f8e020e */
[----:B------:R-:W-:Y:S01]  /*4640*/  @!UP4 UIMAD UR13, UR7, UR18, UR13 ;  /* 0x00000012070dc2a4 */ /* 0x000fe2000f8e020d */
[----:B------:R-:W-:Y:S11]  /*4650*/  BRA.U UP1, `(.L_x_76) ;  /* 0x0000000101107547 */ /* 0x000ff6000b800000 */
[----:B------:R-:W-:Y:S04]  /*4660*/  MOV R2, UR53 ;  /* 0x0000003500027c02 */ /* 0x000fe80008000f00 */
[----:B------:R-:W-:Y:S04]  /*4670*/  SHF.L.U32 R2, R2, 0x1f, RZ ;  /* 0x0000001f02027819 */ /* 0x000fe800000006ff */
[----:B------:R-:W2:Y:S02]  /*4680*/  SYNCS.PHASECHK.TRANS64.TRYWAIT P1, [UR6+0xb8], R2 ;  /* 0x0000b802ff0075a7 */ /* 0x000ea40008021106 */
[----:B--2---:R-:W-:Y:S05]  /*4690*/  @!P1 BRA `(.L_x_77) ;  /* 0x0000005000589947 */ /* 0x004fea0003800000 */
.L_x_76:
[----:B------:R-:W-:Y:S05]  /*46a0*/  BRA.U !UP6, `(.L_x_78) ;  /* 0x000000010e387547 */ /* 0x000fea000b800000 */
[----:B------:R-:W-:Y:S01]  /*46b0*/  UPLOP3.LUT UP2, UPT, UPT, UPT, UP5, 0x80, 0x8 ;  /* 0x000000000008789c */ /* 0x000fe20003f4f050 */
[----:B-1----:R-:W-:Y:S01]  /*46c0*/  HFMA2 R0, -RZ, RZ, 0, 5.9604644775390625e-08 ;  /* 0x00000001ff007431 */ /* 0x002fe200000001ff */
[----:B------:R-:W1:Y:S01]  /*46d0*/  LDCU.64 UR8, c[0x0][0x358] ;  /* 0x00006b00ff0877ac */ /* 0x000e620008000a00 */
[----:B------:R-:W-:Y:S03]  /*46e0*/  IMAD.MOV.U32 R234, RZ, RZ, 0x1 ;  /* 0x00000001ffea7424 */ /* 0x000fe600078e00ff */
[----:B------:R-:W-:Y:S05]  /*46f0*/  PLOP3.LUT P1, PT, PT, PT, UP2, 0x80, 0x8 ;  /* 0x000000000008781c */ /* 0x000fea0003f2f028 */
[----:B------:R-:W2:Y:S01]  /*4700*/  @UP2 LDCU.64 UR4, c[0x0][0x888] ;  /* 0x00011100ff0427ac */ /* 0x000ea20008000a00 */
[----:B------:R-:W-:Y:S07]  /*4710*/  @UP2 UIMAD UR7, UR36, UR42, URZ ;  /* 0x0000002a240722a4 */ /* 0x000fee000f8e02ff */
[----:B------:R-:W-:Y:S01]  /*4720*/  @!P1 PRMT R234, R0, 0x7610, R234 ;  /* 0x0000761000ea9816 */ /* 0x000fe200000000ea */
[----:B--2---:R-:W-:Y:S06]  /*4730*/  @UP2 UIMAD.WIDE UR4, UR7, 0x4, UR4 ;  /* 0x00000004070428a5 */ /* 0x004fec000f8e0204 */
[----:B------:R-:W-:Y:S01]  /*4740*/  IMAD.U32 R2, RZ, RZ, UR4 ;  /* 0x00000004ff027e24 */ /* 0x000fe2000f8e00ff */
[----:B------:R-:W-:Y:S04]  /*4750*/  MOV R3, UR5 ;  /* 0x0000000500037c02 */ /* 0x000fe80008000f00 */
[----:B------:R-:W2:Y:S01]  /*4760*/  @!UP2 LDCU UR4, c[0x0][0x880] ;  /* 0x00011000ff04a7ac */ /* 0x000ea20008000800 */
[----:B-1---5:R4:W5:Y:S02]  /*4770*/  @P1 LDG.E R121, desc[UR8][R2.64] ;  /* 0x0000000802791981 */ /* 0x022964000c1e1900 */
[----:B--2-4-:R-:W-:Y:S07]  /*4780*/  @!P1 IMAD.U32 R121, RZ, RZ, UR4 ;  /* 0x00000004ff799e24 */ /* 0x014fee000f8e00ff */
.L_x_78:
[----:B-----5:R-:W-:Y:S01]  /*4790*/  @!P0 FSETP.EQ.AND P1, PT, R121, RZ, PT ;  /* 0x000000ff7900820b */ /* 0x020fe20003f22000 */
[----:B------:R-:W-:Y:S01]  /*47a0*/  @!UPT UIADD3 URZ, UPT, UPT, URZ, URZ, URZ ;  /* 0x000000fffffff290 */ /* 0x000fe2000fffe0ff */
[----:B------:R-:W-:Y:S11]  /*47b0*/  @!P0 BRA `(.L_x_79) ;  /* 0x0000000000148947 */ /* 0x000ff60003800000 */
[----:B------:R-:W-:Y:S02]  /*47c0*/  LOP3.LUT P0, RZ, R234, 0xff, RZ, 0xc0, !PT ;  /* 0x000000ffeaff7812 */ /* 0x000fe4000780c0ff */
[----:B------:R-:W-:Y:S04]  /*47d0*/  PLOP3.LUT P1, PT, PT, PT, UP2, 0x80, 0x8 ;  /* 0x000000000008781c */ /* 0x000fe80003f2f028 */
[----:B------:R-:W-:Y:S07]  /*47e0*/  PLOP3.LUT P1, PT, P1, PT, PT, 0x8, 0x80 ;  /* 0x000000000080781c */ /* 0x000fee0000f2e170 */
[----:B------:R-:W-:Y:S11]  /*47f0*/  @P0 FSETP.EQ.AND P1, PT, R121, RZ, PT ;  /* 0x000000ff7900020b */ /* 0x000ff60003f22000 */
[----:B------:R-:W-:Y:S02]  /*4800*/  @!UPT UIADD3 URZ, UPT, UPT, URZ, URZ, URZ ;  /* 0x000000fffffff290 */ /* 0x000fe4000fffe0ff */
.L_x_79:
[----:B------:R-:W-:Y:S01]  /*4810*/  ULEA UR5, UR30, UR6, 0x3 ;  /* 0x000000061e057291 */ /* 0x000fe2000f8e18ff */
[----:B-1----:R-:W-:Y:S02]  /*4820*/  SHF.L.U32 R0, R11, 0x1f, RZ ;  /* 0x0000001f0b007819 */ /* 0x002fe400000006ff */
[----:B------:R-:W-:Y:S01]  /*4830*/  ELECT P0, URZ, PT ;  /* 0x0000000000ff782f */ /* 0x000fe20003800000 */
[----:B------:R-:W-:Y:S05]  /*4840*/  VIADD R10, R10, 0x1 ;  /* 0x000000010a0a7836 */ /* 0x000fea0000000000 */
[----:B------:R-:W1:Y:S02]  /*4850*/  SYNCS.PHASECHK.TRANS64.TRYWAIT P2, [UR5+0xa0], R0 ;  /* 0x0000a000ff0075a7 */ /* 0x000e640008041105 */
[----:B-1----:R-:W-:Y:S05]  /*4860*/  @!P2 BRA `(.L_x_80) ;  /* 0x0000004c00fca947 */ /* 0x002fea0003800000 */
.L_x_154:
[----:B------:R-:W-:Y:S01]  /*4870*/  UIADD3 UR33, UPT, UPT, UR5, 0x90, URZ ;  /* 0x0000009005217890 */ /* 0x000fe2000fffe0ff */
[----:B------:R-:W-:Y:S01]  /*4880*/  PLOP3.LUT P0, PT, P1, P0, PT, 0xf2, 0x2f ;  /* 0x00000000002f781c */ /* 0x000fe20000f01e72 */
[----:B------:R-:W-:Y:S01]  /*4890*/  UMOV UR40, 0x0 ;  /* 0x0000000000287882 */ /* 0x000fe20000000000 */
[----:B------:R-:W-:Y:S01]  /*48a0*/  UMOV UR41, 0x10000000 ;  /* 0x1000000000297882 */ /* 0x000fe20000000000 */
[----:B------:R-:W-:Y:S01]  /*48b0*/  UMOV UR12, UR36 ;  /* 0x00000024000c7c82 */ /* 0x000fe20008000000 */
[----:B------:R-:W-:Y:S01]  /*48c0*/  UMOV UR20, UR36 ;  /* 0x0000002400147c82 */ /* 0x000fe20008000000 */
[----:B------:R-:W-:Y:S01]  /*48d0*/  UMOV UR28, UR36 ;  /* 0x00000024001c7c82 */ /* 0x000fe20008000000 */
[----:B------:R-:W-:Y:S01]  /*48e0*/  UMOV UR9, UR33 ;  /* 0x0000002100097c82 */ /* 0x000fe20008000000 */
[----:B------:R-:W-:Y:S01]  /*48f0*/  UMOV UR17, UR33 ;  /* 0x0000002100117c82 */ /* 0x000fe20008000000 */
[----:B------:R-:W-:Y:S01]  /*4900*/  UMOV UR25, UR33 ;  /* 0x0000002100197c82 */ /* 0x000fe20008000000 */
[C---:B------:R-:W-:Y:S04]  /*4910*/  ISETP.NE.AND P1, PT, R10.reuse, 0x2, PT ;  /* 0x000000020a00780c */ /* 0x040fe80003f25270 */
[----:B------:R-:W-:Y:S01]  /*4920*/  VOTEU.ALL UP0, P0 ;  /* 0x0000000000ff7886 */ /* 0x000fe20000000000 */
[----:B-1----:R-:W-:Y:S02]  /*4930*/  SEL R0, RZ, 0x1, P1 ;  /* 0x00000001ff007807 */ /* 0x002fe40000800000 */
[----:B------:R-:W-:Y:S02]  /*4940*/  SEL R10, R10, RZ, P1 ;  /* 0x000000ff0a0a7207 */ /* 0x000fe40000800000 */
[----:B------:R-:W-:Y:S01]  /*4950*/  @!UP0 UIADD3 UR38, UP1, UPT, UR54, 0x580, URZ ;  /* 0x0000058036268890 */ /* 0x000fe2000ff3e0ff */
[----:B------:R-:W-:Y:S01]  /*4960*/  LOP3.LUT R9, R9, R0, RZ, 0x3c, !PT ;  /* 0x0000000009097212 */ /* 0x000fe200078e3cff */
[----:B------:R-:W-:Y:S02]  /*4970*/  @!UP0 UIMAD UR4, UR30, 0x7000, UR6 ;  /* 0x000070001e0488a4 */ /* 0x000fe4000f8e0206 */
[----:B------:R-:W-:Y:S02]  /*4980*/  @!UP0 UIADD3.X UR39, UPT, UPT, URZ, UR55, URZ, UP1, !UPT ;  /* 0x00000037ff278290 */ /* 0x000fe40008ffe4ff */
[----:B------:R-:W-:Y:S02]  /*4990*/  @!UP0 USHF.L.U32 UR35, UR46, 0x6, URZ ;  /* 0x000000062e238899 */ /* 0x000fe400080006ff */
[----:B------:R-:W-:Y:S02]  /*49a0*/  @!UP0 UIMAD UR34, UR47, 0xe0, URZ ;  /* 0x000000e02f2288a4 */ /* 0x000fe4000f8e02ff */
[----:B------:R-:W-:Y:S01]  /*49b0*/  @!UP0 UIADD3 UR32, UPT, UPT, UR4, 0x200, URZ ;  /* 0x0000020004208890 */ /* 0x000fe2000fffe0ff */
[----:B------:R-:W-:Y:S01]  /*49c0*/  VOTEU.ALL UP1, P0 ;  /* 0x0000000000ff7886 */ /* 0x000fe20000020000 */
[----:B------:R-:W-:Y:S02]  /*49d0*/  @!UP0 UIADD3 UR10, UPT, UPT, UR34, 0x20, URZ ;  /* 0x00000020220a8890 */ /* 0x000fe4000fffe0ff */
[----:B------:R-:W-:Y:S01]  /*49e0*/  @!UP0 UIADD3 UR8, UPT, UPT, UR4, 0x1200, URZ ;  /* 0x0000120004088890 */ /* 0x000fe2000fffe0ff */
[----:B------:R-:W-:Y:S01]  /*49f0*/  UMOV UR11, UR35 ;  /* 0x00000023000b7c82 */ /* 0x000fe20008000000 */
[----:B------:R-:W-:Y:S03]  /*4a00*/  @!UP0 UIADD3 UR18, UPT, UPT, UR34, 0x40, URZ ;  /* 0x0000004022128890 */ /* 0x000fe6000fffe0ff */
[----:B------:R1:W-:Y:S01]  /*4a10*/  @!UP1 UTMALDG.3D [UR32], [UR38], desc[UR40] ;  /* 0x00002820260095b4 */ /* 0x0003e20008011000 */
[----:B------:R-:W-:Y:S01]  /*4a20*/  VOTEU.ALL UP1, P0 ;  /* 0x0000000000ff7886 */ /* 0x000fe20000020000 */
[----:B------:R-:W-:Y:S01]  /*4a30*/  @!UP0 UIADD3 UR16, UPT, UPT, UR4, 0x2200, URZ ;  /* 0x0000220004108890 */ /* 0x000fe2000fffe0ff */
[----:B------:R-:W-:Y:S01]  /*4a40*/  UMOV UR19, UR35 ;  /* 0x0000002300137c82 */ /* 0x000fe20008000000 */
[----:B------:R-:W-:Y:S02]  /*4a50*/  @!UP0 UIADD3 UR26, UPT, UPT, UR34, 0x60, URZ ;  /* 0x00000060221a8890 */ /* 0x000fe4000fffe0ff */
[----:B------:R-:W-:Y:S01]  /*4a60*/  @!UP0 UIADD3 UR24, UPT, UPT, UR4, 0x3200, URZ ;  /* 0x0000320004188890 */ /* 0x000fe2000fffe0ff */
[----:B------:R2:W-:Y:S01]  /*4a70*/  @!UP1 UTMALDG.3D [UR8], [UR38], desc[UR40] ;  /* 0x00002808260095b4 */ /* 0x0005e20008011000 */
[----:B------:R-:W-:Y:S01]  /*4a80*/  VOTEU.ALL UP1, P0 ;  /* 0x0000000000ff7886 */ /* 0x000fe20000020000 */
[----:B------:R-:W-:Y:S01]  /*4a90*/  UMOV UR27, UR35 ;  /* 0x00000023001b7c82 */ /* 0x000fe20008000000 */
[----:B------:R-:W-:Y:S02]  /*4aa0*/  UIADD3 UR47, UPT, UPT, UR13, UR60, URZ ;  /* 0x0000003c0d2f7290 */ /* 0x000fe4000fffe0ff */
[----:B------:R-:W-:Y:S01]  /*4ab0*/  UIADD3 UR46, UPT, UPT, UR14, UR61, URZ ;  /* 0x0000003d0e2e7290 */ /* 0x000fe2000fffe0ff */
[----:B------:R4:W-:Y:S01]  /*4ac0*/  @!UP1 UTMALDG.3D [UR16], [UR38], desc[UR40] ;  /* 0x00002810260095b4 */ /* 0x0009e20008011000 */
[----:B------:R-:W-:Y:S05]  /*4ad0*/  VOTEU.ALL UP1, P0 ;  /* 0x0000000000ff7886 */ /* 0x000fea0000020000 */
[----:B------:R-:W-:Y:S01]  /*4ae0*/  @!UP1 UTMALDG.3D [UR24], [UR38], desc[UR40] ;  /* 0x00002818260095b4 */ /* 0x000fe20008011000 */
[----:B------:R-:W-:Y:S01]  /*4af0*/  VOTEU.ALL UP1, P0 ;  /* 0x0000000000ff7886 */ /* 0x000fe20000020000 */
[----:B-1----:R-:W-:Y:S01]  /*4b00*/  UMOV UR36, UR31 ;  /* 0x0000001f00247c82 */ /* 0x002fe20008000000 */
[----:B--2---:R-:W-:Y:S02]  /*4b10*/  @!UP0 UIADD3 UR10, UPT, UPT, UR34, 0x80, URZ ;  /* 0x00000080220a8890 */ /* 0x004fe4000fffe0ff */
[----:B------:R-:W-:Y:S02]  /*4b20*/  @!UP0 UIADD3 UR8, UPT, UPT, UR4, 0x4200, URZ ;  /* 0x0000420004088890 */ /* 0x000fe4000fffe0ff */
[----:B----4-:R-:W-:Y:S02]  /*4b30*/  @!UP0 UIADD3 UR18, UPT, UPT, UR34, 0xa0, URZ ;  /* 0x000000a022128890 */ /* 0x010fe4000fffe0ff */
[----:B------:R-:W-:Y:S05]  /*4b40*/  @!UP0 UIADD3 UR16, UPT, UPT, UR4, 0x5200, URZ ;  /* 0x0000520004108890 */ /* 0x000fea000fffe0ff */
[----:B------:R1:W-:Y:S01]  /*4b50*/  @!UP1 UTMALDG.3D [UR8], [UR38], desc[UR40] ;  /* 0x00002808260095b4 */ /* 0x0003e20008011000 */
[----:B------:R-:W-:Y:S02]  /*4b60*/  UPLOP3.LUT UP1, UPT, UPT, UPT, UPT, 0x80, 0x8 ;  /* 0x000000000008789c */ /* 0x000fe40003f2f070 */
[----:B-1----:R-:W-:Y:S02]  /*4b70*/  @!UP0 UIADD3 UR10, UPT, UPT, UR34, 0xc0, URZ ;  /* 0x000000c0220a8890 */ /* 0x002fe4000fffe0ff */
[----:B------:R-:W-:Y:S01]  /*4b80*/  @!UP0 UIADD3 UR8, UPT, UPT, UR4, 0x6200, URZ ;  /* 0x0000620004088890 */ /* 0x000fe2000fffe0ff */
[----:B------:R-:W-:Y:S01]  /*4b90*/  VOTEU.ALL UP0, P0 ;  /* 0x0000000000ff7886 */ /* 0x000fe20000000000 */
[----:B------:R-:W-:Y:S04]  /*4ba0*/  UIADD3 UR4, UPT, UPT, UR30, 0x1, URZ ;  /* 0x000000011e047890 */ /* 0x000fe8000fffe0ff */
[----:B------:R2:W-:Y:S01]  /*4bb0*/  @!UP0 UTMALDG.3D [UR16], [UR38], desc[UR40] ;  /* 0x00002810260085b4 */ /* 0x0005e20008011000 */
[----:B------:R-:W-:Y:S04]  /*4bc0*/  UISETP.NE.AND UP0, UPT, UR4, 0x2, UPT ;  /* 0x000000020400788c */ /* 0x000fe8000bf05270 */
[----:B------:R-:W-:Y:S02]  /*4bd0*/  USEL UR7, URZ, 0x1, UP0 ;  /* 0x00000001ff077887 */ /* 0x000fe40008000000 */
[----:B------:R-:W-:Y:S02]  /*4be0*/  USEL UR30, UR4, URZ, UP0 ;  /* 0x000000ff041e7287 */ /* 0x000fe40008000000 */
[----:B------:R-:W-:Y:S01]  /*4bf0*/  VOTEU.ALL UP0, P0 ;  /* 0x0000000000ff7886 */ /* 0x000fe20000000000 */
[----:B------:R-:W-:Y:S01]  /*4c00*/  UPRMT UR4, UR15, 0x654, UR33 ;  /* 0x000006540f047896 */ /* 0x000fe20008000021 */
[----:B------:R-:W-:Y:S03]  /*4c10*/  LOP3.LUT R11, R11, UR7, RZ, 0x3c, !PT ;  /* 0x000000070b0b7c12 */ /* 0x000fe6000f8e3cff */
[----:B------:R2:W-:Y:S01]  /*4c20*/  @!UP0 UTMALDG.3D [UR8], [UR38], desc[UR40] ;  /* 0x00002808260085b4 */ /* 0x0005e20008011000 */
[----:B------:R2:W-:Y:S04]  /*4c30*/  @!P0 SYNCS.ARRIVE.TRANS64.RED.A0TR RZ, [UR5+0x90], R8 ;  /* 0x00009008ffff89a7 */ /* 0x0005e80008300405 */
[----:B------:R-:W-:Y:S01]  /*4c40*/  SYNCS.ARRIVE.TRANS64.RED.A1T0 RZ, [UR4], RZ ;  /* 0x000000ffffff79a7 */ /* 0x000fe20008100404 */
[----:B------:R-:W-:Y:S05]  /*4c50*/  BRA.U UP3, `(.L_x_81) ;  /* 0xfffffff103f47547 */ /* 0x000fea000b83ffff */
[----:B------:R-:W-:Y:S01]  /*4c60*/  UIADD3 UR6, UPT, UPT, UR6, 0xa0, URZ ;  /* 0x000000a006067890 */ /* 0x000fe2000fffe0ff */
[----:B------:R-:W-:-:S03]  /*4c70*/  SHF.L.U32 R2, R11, 0x1f, RZ ;  /* 0x0000001f0b027819 */ /* 0x000fc600000006ff */
[----:B------:R-:W-:-:S09]  /*4c80*/  ULEA UR4, UR30, UR6, 0x3 ;  /* 0x000000061e047291 */ /* 0x000fd2000f8e18ff */
[----:B------:R-:W1:Y:S02]  /*4c90*/  SYNCS.PHASECHK.TRANS64.TRYWAIT P0, [UR4], R2 ;  /* 0x00000002ff0075a7 */ /* 0x000e640008001104 */
[----:B-1----:R-:W-:Y:S05]  /*4ca0*/  @!P0 BRA `(.L_x_82) ;  /* 0x0000004c00048947 */ /* 0x002fea0003800000 */
.L_x_156:
[----:B------:R-:W-:-:S04]  /*4cb0*/  UIADD3 UR4, UPT, UPT, UR30, 0x1, URZ ;  /* 0x000000011e047890 */ /* 0x000fc8000fffe0ff */
[----:B------:R-:W-:-:S04]  /*4cc0*/  UISETP.NE.AND UP0, UPT, UR4, 0x2, UPT ;  /* 0x000000020400788c */ /* 0x000fc8000bf05270 */
[----:B------:R-:W-:Y:S02]  /*4cd0*/  USEL UR5, URZ, 0x1, UP0 ;  /* 0x00000001ff057887 */ /* 0x000fe40008000000 */
[----:B------:R-:W-:-:S04]  /*4ce0*/  USEL UR4, UR4, URZ, UP0 ;  /* 0x000000ff04047287 */ /* 0x000fc80008000000 */
[----:B------:R-:W-:Y:S01]  /*4cf0*/  ULEA UR4, UR4, UR6, 0x3 ;  /* 0x0000000604047291 */ /* 0x000fe2000f8e18ff */
[----:B-1----:R-:W-:-:S04]  /*4d00*/  LOP3.LUT R2, R11, UR5, RZ, 0x3c, !PT ;  /* 0x000000050b027c12 */ /* 0x002fc8000f8e3cff */
[----:B------:R-:W-:Y:S01]  /*4d10*/  SHF.L.U32 R2, R2, 0x1f, RZ ;  /* 0x0000001f02027819 */ /* 0x000fe200000006ff */
[----:B------:R-:W-:-:S07]  /*4d20*/  IMAD.U32 R0, RZ, RZ, UR4 ;  /* 0x00000004ff007e24 */ /* 0x000fce000f8e00ff */
.L_x_83:
[----:B-1----:R1:W4:Y:S02]  /*4d30*/  SYNCS.PHASECHK.TRANS64.TRYWAIT P0, [R0+URZ], R2 ;  /* 0x00000002000075a7 */ /* 0x00232400080011ff */
[----:B----4-:R-:W-:Y:S05]  /*4d40*/  @!P0 NANOSLEEP.SYNCS 0x989680 ;  /* 0x009896800000895d */ /* 0x010fea0003900000 */
[----:B------:R-:W4:Y:S02]  /*4d50*/  @!P0 SYNCS.PHASECHK.TRANS64 P0, [R0+URZ], R2 ;  /* 0x00000002000085a7 */ /* 0x000f2400080010ff */
[----:B--234-:R-:W-:Y:S05]  /*4d60*/  @P0 EXIT ;  /* 0x000000000000094d */ /* 0x01cfea0003800000 */
[----:B------:R-:W-:Y:S05]  /*4d70*/  BRA `(.L_x_83) ;  /* 0xfffffffc00ec7947 */ /* 0x000fea000383ffff */
.L_x_73:
[----:B------:R-:W-:-:S06]  /*4d80*/  UISETP.GE.AND UP0, UPT, UR18, 0x4, UPT ;  /* 0x000000041200788c */ /* 0x000fcc000bf06270 */
[----:B------:R-:W-:-:S13]  /*4d90*/  PLOP3.LUT P0, PT, PT, PT, UP0, 0x80, 0x8 ;  /* 0x000000000008781c */ /* 0x000fda0003f0f008 */
[----:B-1----:R-:W-:Y:S05]  /*4da0*/  @!P0 EXIT ;  /* 0x000000000000894d */ /* 0x002fea0003800000 */
[----:B------:R-:W-:Y:S01]  /*4db0*/  BAR.SYNC.DEFER_BLOCKING 0x6, 0xa0 ;  /* 0x0182800000007b1d */ /* 0x000fe20000010000 */
[----:B------:R-:W-:-:S05]  /*4dc0*/  IMAD.U32 R2, R238, 0x10000, RZ ;  /* 0x00010000ee027824 */ /* 0x000fca00078e00ff */
[----:B------:R-:W-:Y:S02]  /*4dd0*/  UMOV UR4, 0x400 ;  /* 0x0000040000047882 */ /* 0x000fe40000000000 */
[----:B------:R-:W1:Y:S01]  /*4de0*/  LDC.64 R230, c[0x0][0x888] ;  /* 0x00022200ffe67b82 */ /* 0x000e620000000a00 */
[----:B------:R-:W-:Y:S01]  /*4df0*/  ULEA UR4, UR15, UR4, 0x18 ;  /* 0x000000040f047291 */ /* 0x000fe2000f8ec0ff */
[----:B------:R-:W-:Y:S01]  /*4e00*/  LOP3.LUT R2, R2, 0x600000, RZ, 0xc0, !PT ;  /* 0x0060000002027812 */ /* 0x000fe200078ec0ff */
[----:B------:R-:W2:Y:S01]  /*4e10*/  LDCU UR41, c[0x0][0xb0c] ;  /* 0x00016180ff2977ac */ /* 0x000ea20008000800 */
[----:B------:R-:W3:Y:S04]  /*4e20*/  LDCU UR40, c[0x0][0xb30] ;  /* 0x00016600ff2877ac */ /* 0x000ee80008000800 */
[----:B------:R-:W4:Y:S01]  /*4e30*/  LDC.64 R232, c[0x0][0x890] ;  /* 0x00022400ffe87b82 */ /* 0x000f220000000a00 */
[----:B------:R-:W1:Y:S01]  /*4e40*/  LDCU.64 UR62, c[0x0][0x888] ;  /* 0x00011100ff3e77ac */ /* 0x000e620008000a00 */
[----:B------:R-:W1:Y:S06]  /*4e50*/  LDCU.64 UR42, c[0x0][0xb28] ;  /* 0x00016500ff2a77ac */ /* 0x000e6c0008000a00 */
[----:B------:R-:W1:Y:S01]  /*4e60*/  LDC.64 R228, c[0x0][0x8b0] ;  /* 0x00022c00ffe47b82 */ /* 0x000e620000000a00 */
[----:B------:R-:W2:Y:S01]  /*4e70*/  LDS R0, [UR4+0x170] ;  /* 0x00017004ff007984 */ /* 0x000ea20008000800 */
[----:B------:R-:W1:Y:S01]  /*4e80*/  LDCU.128 UR56, c[0x0][0xb10] ;  /* 0x00016200ff3877ac */ /* 0x000e620008000c00 */
[----:B------:R-:W-:Y:S01]  /*4e90*/  UMOV UR53, 0x1 ;  /* 0x0000000100357882 */ /* 0x000fe20000000000 */
[----:B------:R-:W-:Y:S01]  /*4ea0*/  UMOV UR39, URZ ;  /* 0x000000ff00277c82 */ /* 0x000fe20008000000 */
[----:B------:R-:W-:Y:S01]  /*4eb0*/  UMOV UR52, URZ ;  /* 0x000000ff00347c82 */ /* 0x000fe20008000000 */
[----:B------:R-:W-:Y:S01]  /*4ec0*/  UMOV UR18, URZ ;  /* 0x000000ff00127c82 */ /* 0x000fe20008000000 */
[----:B------:R-:W-:Y:S01]  /*4ed0*/  UMOV UR51, URZ ;  /* 0x000000ff00337c82 */ /* 0x000fe20008000000 */
[----:B------:R-:W-:Y:S01]  /*4ee0*/  UMOV UR45, URZ ;  /* 0x000000ff002d7c82 */ /* 0x000fe20008000000 */
[----:B------:R-:W-:Y:S01]  /*4ef0*/  UMOV UR50, URZ ;  /* 0x000000ff00327c82 */ /* 0x000fe20008000000 */
[----:B------:R-:W-:Y:S01]  /*4f00*/  UMOV UR49, URZ ;  /* 0x000000ff00317c82 */ /* 0x000fe20008000000 */
[----:B--234-:R-:W-:-:S07]  /*4f10*/  IADD3 R2, PT, PT, R0, R2, RZ ;  /* 0x0000000200027210 */ /* 0x01cfce0007ffe0ff */
.L_x_109:
[----:B--2---:R-:W2:Y:S01]  /*4f20*/  S2UR UR4, SR_CgaCtaId ;  /* 0x00000000000479c3 */ /* 0x004ea20000008800 */
[----:B------:R-:W-:Y:S01]  /*4f30*/  UMOV UR44, 0x400 ;  /* 0x00000400002c7882 */ /* 0x000fe20000000000 */
[----:B-1----:R-:W-:Y:S04]  /*4f40*/  MOV R3, UR51 ;  /* 0x0000003300037c02 */ /* 0x002fe80008000f00 */
[----:B------:R-:W-:Y:S01]  /*4f50*/  SHF.L.U32 R3, R3, 0x1f, RZ ;  /* 0x0000001f03037819 */ /* 0x000fe200000006ff */
[----:B--2---:R-:W-:Y:S04]  /*4f60*/  ULEA UR44, UR4, UR44, 0x18 ;  /* 0x0000002c042c7291 */ /* 0x004fe8000f8ec0ff */
[----:B------:R-:W-:Y:S09]  /*4f70*/  ULEA UR4, UR18, UR44, 0x3 ;  /* 0x0000002c12047291 */ /* 0x000ff2000f8e18ff */
[----:B------:R-:W2:Y:S02]  /*4f80*/  SYNCS.PHASECHK.TRANS64.TRYWAIT P0, [UR4+0xc0], R3 ;  /* 0x0000c003ff0075a7 */ /* 0x000ea40008001104 */
[----:B--2---:R-:W-:Y:S05]  /*4f90*/  @!P0 BRA `(.L_x_84) ;  /* 0x0000004800608947 */ /* 0x004fea0003800000 */
.L_x_158:
[----:B------:R-:W-:Y:S02]  /*4fa0*/  ULEA UR5, UR18, UR44, 0x4 ;  /* 0x0000002c12057291 */ /* 0x000fe4000f8e20ff */
[----:B------:R-:W-:Y:S01]  /*4fb0*/  UIADD3 UR4, UPT, UPT, UR4, 0xd0, URZ ;  /* 0x000000d004047890 */ /* 0x000fe2000fffe0ff */
[----:B------:R-:W3:Y:S03]  /*4fc0*/  LDCU UR10, c[0x0][0xb24] ;  /* 0x00016480ff0a77ac */ /* 0x000ee60008000800 */
[----:B------:R-:W-:Y:S03]  /*4fd0*/  UPRMT UR4, URZ, 0x654, UR4 ;  /* 0x00000654ff047896 */ /* 0x000fe60008000004 */
[----:B------:R-:W4:Y:S01]  /*4fe0*/  LDS.128 R4, [UR5+0x150] ;  /* 0x00015005ff047984 */ /* 0x000f220008000c00 */
[----:B------:R-:W-:Y:S01]  /*4ff0*/  @!PT LDS RZ, [RZ] ;  /* 0x00000000fffff984 */ /* 0x000fe20000000800 */
[----:B------:R-:W-:Y:S01]  /*5000*/  @!PT LDS RZ, [RZ] ;  /* 0x00000000fffff984 */ /* 0x000fe20000000800 */
[----:B------:R-:W-:Y:S01]  /*5010*/  @!PT LDS RZ, [RZ] ;  /* 0x00000000fffff984 */ /* 0x000fe20000000800 */
[----:B------:R-:W-:Y:S01]  /*5020*/  @!PT LDS RZ, [RZ] ;  /* 0x00000000fffff984 */ /* 0x000fe20000000800 */
[----:B------:R1:W-:Y:S07]  /*5030*/  MEMBAR.ALL.CTA ;  /* 0x0000000000007992 */ /* 0x0003ee0000008000 */
[----:B-1----:R-:W1:Y:S02]  /*5040*/  FENCE.VIEW.ASYNC.S ;  /* 0x00000000000073c6 */ /* 0x002e640000000000 */
[----:B-1----:R-:W-:Y:S01]  /*5050*/  SYNCS.ARRIVE.TRANS64.RED.A1T0 RZ, [UR4], RZ ;  /* 0x000000ffffff79a7 */ /* 0x002fe20008100404 */
[----:B----4-:R-:W-:Y:S11]  /*5060*/  LOP3.LUT P0, RZ, R6, 0x1, RZ, 0xc0, !PT ;  /* 0x0000000106ff7812 */ /* 0x010ff6000780c0ff */
[----:B------:R-:W-:Y:S02]  /*5070*/  @!UPT UIADD3 URZ, UPT, UPT, URZ, URZ, URZ ;  /* 0x000000fffffff290 */ /* 0x000fe4000fffe0ff */
[----:B------:R-:W-:Y:S01]  /*5080*/  VOTEU.ANY UP0, P0 ;  /* 0x0000000000ff7886 */ /* 0x000fe20000000100 */
[----:B------:R-:W-:Y:S01]  /*5090*/  PLOP3.LUT P3, PT, PT, PT, UP0, 0x80, 0x8 ;  /* 0x000000000008781c */ /* 0x000fe20003f6f008 */
[----:B------:R-:W-:Y:S01]  /*50a0*/  UP2UR UR54, UPR, URZ, 0x1 ;  /* 0x00000001ff367883 */ /* 0x000fe20008000000 */
[----:B------:R-:W-:Y:S02]  /*50b0*/  PLOP3.LUT P1, PT, PT, PT, UP0, 0x80, 0x8 ;  /* 0x000000000008781c */ /* 0x000fe40003f2f008 */
[----:B------:R-:W-:Y:S02]  /*50c0*/  PLOP3.LUT P2, PT, PT, PT, UP0, 0x80, 0x8 ;  /* 0x000000000008781c */ /* 0x000fe40003f4f008 */
[----:B------:R-:W-:Y:S01]  /*50d0*/  PLOP3.LUT P0, PT, PT, PT, UP0, 0x80, 0x8 ;  /* 0x000000000008781c */ /* 0x000fe20003f0f008 */
[----:B---3--:R-:W-:Y:S06]  /*50e0*/  UISETP.GE.AND UP0, UPT, UR10, 0x1, UPT ;  /* 0x000000010a00788c */ /* 0x008fec000bf06270 */
[----:B--2---:R-:W-:Y:S02]  /*50f0*/  @P3 MOV R3, R4 ;  /* 0x0000000400033202 */ /* 0x004fe40000000f00 */
[----:B------:R-:W-:Y:S02]  /*5100*/  @P1 LOP3.LUT R0, R5, 0xffff, RZ, 0xc0, !PT ;  /* 0x0000ffff05001812 */ /* 0x000fe400078ec0ff */
[----:B------:R-:W-:Y:S02]  /*5110*/  @P2 R2UR UR38, R3 ;  /* 0x00000000032622ca */ /* 0x000fe400000e0000 */
[----:B------:R-:W-:Y:S01]  /*5120*/  @P0 R2UR UR37, R0 ;  /* 0x00000000002502ca */ /* 0x000fe200000e0000 */
[----:B------:R-:W-:Y:S03]  /*5130*/  @!UPT UIADD3 URZ, UPT, UPT, URZ, URZ, URZ ;  /* 0x000000fffffff290 */ /* 0x000fe6000fffe0ff */
[----:B------:R-:W-:Y:S11]  /*5140*/  BRA.U !UP0, `(.L_x_85) ;  /* 0x0000000108cc7547 */ /* 0x000ff6000b800000 */
[----:B------:R-:W1:Y:S01]  /*5150*/  LDCU UR6, c[0x0][0xb20] ;  /* 0x00016400ff0677ac */ /* 0x000e620008000800 */
[----:B------:R-:W2:Y:S01]  /*5160*/  LDCU UR7, c[0x0][0x370] ;  /* 0x00006e00ff0777ac */ /* 0x000ea20008000800 */
[----:B------:R-:W3:Y:S01]  /*5170*/  LDCU UR4, c[0x0][0x374] ;  /* 0x00006e80ff0477ac */ /* 0x000ee20008000800 */
[----:B------:R-:W-:Y:S02]  /*5180*/  UISETP.NE.AND UP0, UPT, UR58, 0x1, UPT ;  /* 0x000000013a00788c */ /* 0x000fe4000bf05270 */
[----:B------:R-:W-:Y:S02]  /*5190*/  UIMAD.WIDE.U32 UR12, UR37, UR59, URZ ;  /* 0x0000003b250c72a5 */ /* 0x000fe4000f8e00ff */
[----:B------:R-:W-:Y:S02]  /*51a0*/  UISETP.NE.AND UP1, UPT, UR41, 0x1, UPT ;  /* 0x000000012900788c */ /* 0x000fe4000bf25270 */
[----:B------:R-:W-:Y:S02]  /*51b0*/  UISETP.NE.AND UP2, UPT, UR10, 0x1, UPT ;  /* 0x000000010a00788c */ /* 0x000fe4000bf45270 */
[----:B------:R-:W-:Y:S02]  /*51c0*/  UIMAD.WIDE.U32 UR16, UR38, UR56, URZ ;  /* 0x00000038261072a5 */ /* 0x000fe4000f8e00ff */
[----:B--2---:R-:W-:Y:S02]  /*51d0*/  UIMAD.WIDE.U32 UR14, UR7, UR56, URZ ;  /* 0x00000038070e72a5 */ /* 0x004fe4000f8e00ff */
[----:B---3--:R-:W-:Y:S07]  /*51e0*/  UIMAD.WIDE.U32 UR8, UR4, UR59, URZ ;  /* 0x0000003b040872a5 */ /* 0x008fee000f8e00ff */
[----:B------:R-:W-:Y:S02]  /*51f0*/  UMOV UR5, UR9 ;  /* 0x0000000900057c82 */ /* 0x000fe40008000000 */
[----:B-1----:R-:W-:Y:S03]  /*5200*/  @UP0 USHF.R.U32.HI UR4, URZ, UR6, UR5 ;  /* 0x00000006ff040299 */ /* 0x002fe60008011605 */
[----:B------:R-:W-:Y:S01]  /*5210*/  UMOV UR5, UR13 ;  /* 0x0000000d00057c82 */ /* 0x000fe20008000000 */
[----:B------:R-:W-:Y:S02]  /*5220*/  UIMAD.WIDE.U32 UR8, UR4, UR42, URZ ;  /* 0x0000002a040872a5 */ /* 0x000fe4000f8e00ff */
[----:B------:R-:W-:Y:S03]  /*5230*/  USHF.R.U32.HI UR6, URZ, UR6, UR5 ;  /* 0x00000006ff067299 */ /* 0x000fe60008011605 */
[----:B------:R-:W-:Y:S01]  /*5240*/  UMOV UR5, UR15 ;  /* 0x0000000f00057c82 */ /* 0x000fe20008000000 */
[----:B------:R-:W-:Y:S02]  /*5250*/  USEL UR6, UR37, UR6, !UP0 ;  /* 0x0000000625067287 */ /* 0x000fe4000c000000 */
[----:B------:R-:W-:Y:S01]  /*5260*/  @UP1 USHF.R.U32.HI UR7, URZ, UR57, UR5 ;  /* 0x00000039ff071299 */ /* 0x000fe20008011605 */
[----:B------:R-:W-:Y:S02]  /*5270*/  UMOV UR8, UR9 ;  /* 0x0000000900087c82 */ /* 0x000fe40008000000 */
[----:B------:R-:W-:Y:S01]  /*5280*/  UMOV UR5, UR17 ;  /* 0x0000001100057c82 */ /* 0x000fe20008000000 */
[----:B------:R-:W-:Y:S02]  /*5290*/  UIMAD.WIDE.U32 UR12, UR7, UR42, URZ ;  /* 0x0000002a070c72a5 */ /* 0x000fe4000f8e00ff */
[----:B------:R-:W-:Y:S02]  /*52a0*/  @UP2 USHF.R.U32.HI UR4, URZ, UR43, UR8 ;  /* 0x0000002bff042299 */ /* 0x000fe40008011608 */
[----:B------:R-:W-:Y:S02]  /*52b0*/  USHF.R.U32.HI UR5, URZ, UR57, UR5 ;  /* 0x00000039ff057299 */ /* 0x000fe40008011605 */
[----:B------:R-:W-:Y:S02]  /*52c0*/  UIMAD UR4, UR10, UR4, URZ ;  /* 0x000000040a0472a4 */ /* 0x000fe4000f8e02ff */
[----:B------:R-:W-:Y:S02]  /*52d0*/  USEL UR5, UR38, UR5, !UP1 ;  /* 0x0000000526057287 */ /* 0x000fe4000c800000 */
[----:B------:R-:W-:Y:S01]  /*52e0*/  UISETP.GE.AND UP0, UPT, UR6, UR4, UPT ;  /* 0x000000040600728c */ /* 0x000fe2000bf06270 */
[----:B------:R-:W-:Y:S01]  /*52f0*/  UMOV UR8, UR13 ;  /* 0x0000000d00087c82 */ /* 0x000fe20008000000 */
[----:B------:R-:W-:Y:S02]  /*5300*/  UIMAD.WIDE.U32 UR12, UR6, UR42, URZ ;  /* 0x0000002a060c72a5 */ /* 0x000fe4000f8e00ff */
[----:B------:R-:W-:Y:S04]  /*5310*/  @UP2 USHF.R.U32.HI UR7, URZ, UR43, UR8 ;  /* 0x0000002bff072299 */ /* 0x000fe80008011608 */
[----:B------:R-:W-:Y:S01]  /*5320*/  UIMAD UR8, UR10, UR7, URZ ;  /* 0x000000070a0872a4 */ /* 0x000fe2000f8e02ff */
[----:B------:R-:W-:Y:S03]  /*5330*/  UMOV UR4, UR13 ;  /* 0x0000000d00047c82 */ /* 0x000fe60008000000 */
[----:B------:R-:W-:Y:S02]  /*5340*/  UISETP.GE.OR UP0, UPT, UR5, UR8, UP0 ;  /* 0x000000080500728c */ /* 0x000fe40008706670 */
[----:B------:R-:W-:Y:S02]  /*5350*/  USHF.R.U32.HI UR4, URZ, UR43, UR4 ;  /* 0x0000002bff047299 */ /* 0x000fe40008011604 */
[----:B------:R-:W-:Y:S02]  /*5360*/  UIMAD.WIDE.U32 UR8, UR5, UR42, URZ ;  /* 0x0000002a050872a5 */ /* 0x000fe4000f8e00ff */
[----:B------:R-:W-:Y:S02]  /*5370*/  USEL UR12, UR6, UR4, !UP2 ;  /* 0x00000004060c7287 */ /* 0x000fe4000d000000 */
[----:B------:R-:W-:Y:S02]  /*5380*/  UIADD3 UR8, UPT, UPT, -UR5, URZ, URZ ;  /* 0x000000ff05087290 */ /* 0x000fe4000fffe1ff */
[----:B------:R-:W-:Y:S01]  /*5390*/  UIADD3 UR11, UPT, UPT, -UR12, URZ, URZ ;  /* 0x000000ff0c0b7290 */ /* 0x000fe2000fffe1ff */
[----:B------:R-:W-:Y:S01]  /*53a0*/  @!UP0 UMOV UR4, UR9 ;  /* 0x0000000900048c82 */ /* 0x000fe20008000000 */
[----:B------:R-:W-:Y:S02]  /*53b0*/  UIADD3 UR9, UPT, UPT, -UR6, URZ, URZ ;  /* 0x000000ff06097290 */ /* 0x000fe4000fffe1ff */
[----:B------:R-:W-:Y:S02]  /*53c0*/  @!UP0 USHF.R.U32.HI UR4, URZ, UR43, UR4 ;  /* 0x0000002bff048299 */ /* 0x000fe40008011604 */
[----:B------:R-:W-:Y:S02]  /*53d0*/  UIMAD UR11, UR10, UR11, UR6 ;  /* 0x0000000b0a0b72a4 */ /* 0x000fe4000f8e0206 */
[----:B------:R-:W-:Y:S04]  /*53e0*/  @!UP0 USEL UR4, UR5, UR4, !UP2 ;  /* 0x0000000405048287 */ /* 0x000fe8000d000000 */
[----:B------:R-:W-:Y:S02]  /*53f0*/  @!UP0 UIMAD UR11, UR7, UR11, UR4 ;  /* 0x0000000b070b82a4 */ /* 0x000fe4000f8e0204 */
[----:B------:R-:W-:Y:S02]  /*5400*/  @!UP0 UIADD3 UR12, UPT, UPT, UR12, -UR4, URZ ;  /* 0x800000040c0c8290 */ /* 0x000fe4000fffe0ff */
[----:B------:R-:W-:Y:S02]  /*5410*/  UIMAD UR7, UR41, UR8, UR38 ;  /* 0x00000008290772a4 */ /* 0x000fe4000f8e0226 */
[----:B------:R-:W-:Y:S02]  /*5420*/  @!UP0 UIMAD UR6, UR12, UR10, UR5 ;  /* 0x0000000a0c0682a4 */ /* 0x000fe4000f8e0205 */
[----:B------:R-:W-:Y:S01]  /*5430*/  UIMAD UR4, UR58, UR9, UR37 ;  /* 0x000000093a0472a4 */ /* 0x000fe2000f8e0225 */
[----:B------:R-:W-:Y:S02]  /*5440*/  @!UP0 UMOV UR5, UR11 ;  /* 0x0000000b00058c82 */ /* 0x000fe40008000000 */
[----:B------:R-:W-:Y:S02]  /*5450*/  UIMAD UR38, UR5, UR41, UR7 ;  /* 0x00000029052672a4 */ /* 0x000fe4000f8e0207 */
[----:B------:R-:W-:Y:S11]  /*5460*/  UIMAD UR37, UR6, UR58, UR4 ;  /* 0x0000003a062572a4 */ /* 0x000ff6000f8e0204 */
[----:B------:R-:W-:Y:S01]  /*5470*/  @!UPT UIADD3 URZ, UPT, UPT, URZ, URZ, URZ ;  /* 0x000000fffffff290 */ /* 0x000fe2000fffe0ff */
.L_x_85:
[----:B------:R-:W-:Y:S02]  /*5480*/  UISETP.NE.AND UP0, UPT, UR40, 0x1, UPT ;  /* 0x000000012800788c */ /* 0x000fe4000bf05270 */
[----:B------:R-:W-:Y:S02]  /*5490*/  UISETP.NE.AND UP1, UPT, UR54, URZ, UPT ;  /* 0x000000ff3600728c */ /* 0x000fe4000bf25270 */
[----:B------:R-:W-:Y:S04]  /*54a0*/  UIADD3 UR48, UPT, UPT, UR18, 0x1, URZ ;  /* 0x0000000112307890 */ /* 0x000fe8000fffe0ff */
[----:B------:R-:W-:Y:S02]  /*54b0*/  PLOP3.LUT P1, PT, PT, PT, UP1, 0x80, 0x8 ;  /* 0x000000000008781c */ /* 0x000fe40003f2f018 */
[----:B------:R-:W-:Y:S01]  /*54c0*/  PLOP3.LUT P0, PT, PT, PT, UP1, 0x80, 0x8 ;  /* 0x000000000008781c */ /* 0x000fe20003f0f018 */
[----:B------:R-:W1:Y:S01]  /*54d0*/  @!UP0 LDCU.128 UR12, c[0x0][0xb10] ;  /* 0x00016200ff0c87ac */ /* 0x000e620008000c00 */
[----:B------:R-:W2:Y:S09]  /*54e0*/  @!UP0 LDCU UR5, c[0x0][0xb0c] ;  /* 0x00016180ff0587ac */ /* 0x000eb20008000800 */
[----:B------:R-:W-:Y:S01]  /*54f0*/  @P1 SHF.R.U32.HI R4, RZ, 0x10, R5 ;  /* 0x00000010ff041819 */ /* 0x000fe20000011605 */
[----:B------:R-:W3:Y:S03]  /*5500*/  @!UP0 LDCU UR10, c[0x0][0xb20] ;  /* 0x00016400ff0a87ac */ /* 0x000ee60008000800 */
[----:B------:R-:W-:Y:S01]  /*5510*/  @P0 R2UR UR55, R4 ;  /* 0x00000000043702ca */ /* 0x000fe200000e0000 */
[----:B-1----:R-:W-:Y:S02]  /*5520*/  UIMAD.WIDE.U32 UR8, UR38, UR12, URZ ;  /* 0x0000000c260872a5 */ /* 0x002fe4000f8e00ff */
[----:B------:R-:W-:Y:S02]  /*5530*/  UIMAD.WIDE.U32 UR6, UR37, UR15, URZ ;  /* 0x0000000f250672a5 */ /* 0x000fe4000f8e00ff */
[----:B------:R-:W-:Y:S03]  /*5540*/  @!UP0 UISETP.NE.AND UP1, UPT, UR14, 0x1, UPT ;  /* 0x000000010e00888c */ /* 0x000fe6000bf25270 */
[----:B------:R-:W-:Y:S01]  /*5550*/  @!UP0 UMOV UR4, UR9 ;  /* 0x0000000900048c82 */ /* 0x000fe20008000000 */
[----:B--2---:R-:W-:Y:S02]  /*5560*/  @!UP0 UISETP.NE.AND UP2, UPT, UR5, 0x1, UPT ;  /* 0x000000010500888c */ /* 0x004fe4000bf45270 */
[----:B------:R-:W-:Y:S01]  /*5570*/  @!UP0 USHF.R.U32.HI UR4, URZ, UR13, UR4 ;  /* 0x0000000dff048299 */ /* 0x000fe20008011604 */
[----:B------:R-:W-:Y:S02]  /*5580*/  @!UP0 UMOV UR6, UR7 ;  /* 0x0000000700068c82 */ /* 0x000fe40008000000 */
[----:B---3--:R-:W-:Y:S02]  /*5590*/  @!UP0 USHF.R.U32.HI UR6, URZ, UR10, UR6 ;  /* 0x0000000aff068299 */ /* 0x008fe40008011606 */
[----:B------:R-:W-:Y:S02]  /*55a0*/  @!UP0 USEL UR7, UR38, UR4, !UP2 ;  /* 0x0000000426078287 */ /* 0x000fe4000d000000 */
[----:B------:R-:W-:Y:S04]  /*55b0*/  @!UP0 USEL UR6, UR37, UR6, !UP1 ;  /* 0x0000000625068287 */ /* 0x000fe8000c800000 */
[----:B------:R-:W-:Y:S02]  /*55c0*/  @!UP0 UIADD3 UR4, UPT, UPT, -UR7, UR6, URZ ;  /* 0x0000000607048290 */ /* 0x000fe4000fffe1ff */
[----:B------:R-:W-:Y:S02]  /*55d0*/  @!UP0 UIADD3 UR6, UPT, UPT, UR7, -UR6, URZ ;  /* 0x8000000607068290 */ /* 0x000fe4000fffe0ff */
[----:B------:R-:W-:Y:S02]  /*55e0*/  UIADD3 UR7, UPT, UPT, UR44, 0x200, URZ ;  /* 0x000002002c077890 */ /* 0x000fe4000fffe0ff */
[----:B------:R-:W-:Y:S02]  /*55f0*/  @!UP0 UIMAD UR38, UR4, UR5, UR38 ;  /* 0x00000005042682a4 */ /* 0x000fe4000f8e0226 */
[----:B------:R-:W-:Y:S02]  /*5600*/  @!UP0 UIMAD UR37, UR6, UR14, UR37 ;  /* 0x0000000e062582a4 */ /* 0x000fe4000f8e0225 */
[----:B------:R-:W-:Y:S09]  /*5610*/  ULOP3.LUT UP0, URZ, UR7, 0x1b0, URZ, 0xc0, !UPT ;  /* 0x000001b007ff7892 */ /* 0x000ff2000f80c0ff */
[----:B------:R-:W-:Y:S05]  /*5620*/  BRA.U !UP0, `(.L_x_86) ;  /* 0x00000001087c7547 */ /* 0x000fea000b800000 */
[----:B------:R-:W1:Y:S01]  /*5630*/  LDCU.64 UR8, c[0x4][0x80] ;  /* 0x01001000ff0877ac */ /* 0x000e620008000a00 */
[----:B------:R-:W-:Y:S01]  /*5640*/  MOV R16, 0x0 ;  /* 0x0000000000107802 */ /* 0x000fe20000000f00 */
[----:B------:R-:W-:Y:S02]  /*5650*/  HFMA2 R12, -RZ, RZ, 0, 5.9604644775390625e-08 ;  /* 0x00000001ff0c7431 */ /* 0x000fe400000001ff */
[----:B------:R-:W-:Y:S01]  /*5660*/  IMAD.MOV.U32 R8, RZ, RZ, 0x70 ;  /* 0x00000070ff087424 */ /* 0x000fe200078e00ff */
[----:B------:R2:W3:Y:S01]  /*5670*/  LDC.64 R14, c[0x4][R16] ;  /* 0x01000000100e7b82 */ /* 0x0004e20000000a00 */
[----:B------:R-:W4:Y:S01]  /*5680*/  LDCU.64 UR6, c[0x4][0x88] ;  /* 0x01001100ff0677ac */ /* 0x000f220008000a00 */
[----:B------:R-:W-:Y:S01]  /*5690*/  IMAD.MOV.U32 R13, RZ, RZ, RZ ;  /* 0x000000ffff0d7224 */ /* 0x000fe200078e00ff */
[----:B------:R-:W2:Y:S01]  /*56a0*/  LDCU.64 UR4, c[0x4][0x8] ;  /* 0x01000100ff0477ac */ /* 0x000ea20008000a00 */
[----:B-1----:R-:W-:Y:S01]  /*56b0*/  MOV R5, UR9 ;  /* 0x0000000900057c02 */ /* 0x002fe20008000f00 */
[----:B------:R-:W-:Y:S01]  /*56c0*/  IMAD.U32 R4, RZ, RZ, UR8 ;  /* 0x00000008ff047e24 */ /* 0x000fe2000f8e00ff */
[----:B----4-:R-:W-:Y:S01]  /*56d0*/  MOV R7, UR7 ;  /* 0x0000000700077c02 */ /* 0x010fe20008000f00 */
[----:B------:R-:W-:Y:S01]  /*56e0*/  IMAD.U32 R6, RZ, RZ, UR6 ;  /* 0x00000006ff067e24 */ /* 0x000fe2000f8e00ff */
[----:B--2---:R-:W-:Y:S01]  /*56f0*/  MOV R11, UR5 ;  /* 0x00000005000b7c02 */ /* 0x004fe20008000f00 */
[----:B------:R-:W-:Y:S02]  /*5700*/  IMAD.U32 R10, RZ, RZ, UR4 ;  /* 0x00000004ff0a7e24 */ /* 0x000fe4000f8e00ff */
[----:B------:R-:W-:Y:S07]  /*5710*/  LEPC R20, `(.L_x_87) ;  /* 0x000000001014794e */ /* 0x000fee0000000000 */
[----:B---3-5:R-:W-:Y:S05]  /*5720*/  CALL.ABS.NOINC R14 ;  /* 0x000000000e007343 */ /* 0x028fea0003c00000 */
.L_x_87:
[----:B------:R-:W1:Y:S01]  /*5730*/  LDCU.64 UR8, c[0x4][0x80] ;  /* 0x01001000ff0877ac */ /* 0x000e620008000a00 */
[----:B------:R-:W2:Y:S01]  /*5740*/  LDC.64 R16, c[0x4][R16] ;  /* 0x0100000010107b82 */ /* 0x000ea20000000a00 */
[----:B------:R-:W-:Y:S02]  /*5750*/  HFMA2 R12, -RZ, RZ, 0, 5.9604644775390625e-08 ;  /* 0x00000001ff0c7431 */ /* 0x000fe400000001ff */
[----:B------:R-:W-:Y:S02]  /*5760*/  IMAD.MOV.U32 R8, RZ, RZ, 0x70 ;  /* 0x00000070ff087424 */ /* 0x000fe400078e00ff */
[----:B------:R-:W-:Y:S01]  /*5770*/  IMAD.MOV.U32 R13, RZ, RZ, RZ ;  /* 0x000000ffff0d7224 */ /* 0x000fe200078e00ff */
[----:B------:R-:W3:Y:S01]  /*5780*/  LDCU.64 UR6, c[0x4][0x88] ;  /* 0x01001100ff0677ac */ /* 0x000ee20008000a00 */
[----:B------:R-:W4:Y:S01]  /*5790*/  LDCU.64 UR4, c[0x4][0x8] ;  /* 0x01000100ff0477ac */ /* 0x000f220008000a00 */
[----:B-1----:R-:W-:Y:S02]  /*57a0*/  MOV R4, UR8 ;  /* 0x0000000800047c02 */ /* 0x002fe40008000f00 */
[----:B------:R-:W-:Y:S02]  /*57b0*/  MOV R5, UR9 ;  /* 0x0000000900057c02 */ /* 0x000fe40008000f00 */
[----:B---3--:R-:W-:Y:S01]  /*57c0*/  MOV R7, UR7 ;  /* 0x0000000700077c02 */ /* 0x008fe20008000f00 */
[----:B------:R-:W-:Y:S01]  /*57d0*/  IMAD.U32 R6, RZ, RZ, UR6 ;  /* 0x00000006ff067e24 */ /* 0x000fe2000f8e00ff */
[----:B----4-:R-:W-:Y:S01]  /*57e0*/  MOV R11, UR5 ;  /* 0x00000005000b7c02 */ /* 0x010fe20008000f00 */
[----:B------:R-:W-:Y:S02]  /*57f0*/  IMAD.U32 R10, RZ, RZ, UR4 ;  /* 0x00000004ff0a7e24 */ /* 0x000fe4000f8e00ff */
[----:B------:R-:W-:Y:S07]  /*5800*/  LEPC R20, `(.L_x_86) ;  /* 0x000000001014794e */ /* 0x000fee0000000000 */
[----:B--2---:R-:W-:Y:S05]  /*5810*/  CALL.ABS.NOINC R16 ;  /* 0x0000000010007343 */ /* 0x004fea0003c00000 */
.L_x_86:
[----:B------:R-:W-:Y:S02]  /*5820*/  R2UR UR4, R236 ;  /* 0x00000000ec0472ca */ /* 0x000fe400000e0000 */
[----:B------:R-:W-:Y:S02]  /*5830*/  ISETP.NE.U32.AND P3, PT, R232, RZ, PT ;  /* 0x000000ffe800720c */ /* 0x000fe40003f65070 */
[----:B------:R-:W-:Y:S02]  /*5840*/  ISETP.NE.U32.AND P4, PT, R228, RZ, PT ;  /* 0x000000ffe400720c */ /* 0x000fe40003f85070 */
[----:B------:R-:W-:Y:S02]  /*5850*/  ISETP.NE.AND.EX P3, PT, R233, RZ, PT, P3 ;  /* 0x000000ffe900720c */ /* 0x000fe40003f65330 */
[----:B------:R-:W-:Y:S02]  /*5860*/  PLOP3.LUT P1, PT, PT, PT, PT, 0x8, 0x80 ;  /* 0x000000000080781c */ /* 0x000fe40003f2e170 */
[----:B------:R-:W-:Y:S03]  /*5870*/  ISETP.NE.AND.EX P4, PT, R229, RZ, PT, P4 ;  /* 0x000000ffe500720c */ /* 0x000fe60003f85340 */
[----:B------:R-:W-:Y:S06]  /*5880*/  UISETP.NE.AND UP1, UPT, UR4, URZ, UPT ;  /* 0x000000ff0400728c */ /* 0x000fec000bf25270 */
[----:B------:R-:W-:Y:S05]  /*5890*/  PLOP3.LUT P0, PT, PT, PT, UP1, 0x80, 0x8 ;  /* 0x000000000008781c */ /* 0x000fea0003f0f018 */
[----:B------:R-:W1:Y:S08]  /*58a0*/  @UP1 LDCU.64 UR4, c[0x0][0x888] ;  /* 0x00011100ff0417ac */ /* 0x000e700008000a00 */
[----:B------:R-:W-:Y:S01]  /*58b0*/  @P0 PLOP3.LUT P1, PT, P3, PT, PT, 0x80, 0x8 ;  /* 0x000000000008081c */ /* 0x000fe20001f2f070 */
[----:B-1----:R-:W-:Y:S04]  /*58c0*/  @UP1 UISETP.NE.U32.AND UP0, UPT, UR4, URZ, UPT ;  /* 0x000000ff0400128c */ /* 0x002fe8000bf05070 */
[----:B------:R-:W-:Y:S04]  /*58d0*/  @UP1 UISETP.NE.AND.EX UP0, UPT, UR5, URZ, UPT, UP0 ;  /* 0x000000ff0500128c */ /* 0x000fe8000bf05300 */
[----:B------:R-:W-:Y:S01]  /*58e0*/  @UP1 USEL UR4, URZ, 0xffffffff, UP0 ;  /* 0xffffffffff041887 */ /* 0x000fe20008000000 */
[----:B------:R-:W-:Y:S11]  /*58f0*/  @!P3 BRA `(.L_x_88) ;  /* 0x000000000030b947 */ /* 0x000ff60003800000 */
[----:B------:R-:W-:Y:S01]  /*5900*/  ISETP.NE.U32.AND P2, PT, R230, RZ, PT ;  /* 0x000000ffe600720c */ /* 0x000fe20003f45070 */
[----:B------:R-:W1:Y:S01]  /*5910*/  LDCU.64 UR6, c[0x0][0x358] ;  /* 0x00006b00ff0677ac */ /* 0x000e620008000a00 */
[----:B------:R-:W-:Y:S02]  /*5920*/  IMAD.MOV.U32 R234, RZ, RZ, 0x1 ;  /* 0x00000001ffea7424 */ /* 0x000fe400078e00ff */
[----:B------:R-:W-:Y:S11]  /*5930*/  ISETP.NE.AND.EX P2, PT, R231, RZ, PT, P2 ;  /* 0x000000ffe700720c */ /* 0x000ff60003f45320 */
[----:B------:R-:W-:Y:S02]  /*5940*/  @!UPT UIADD3 URZ, UPT, UPT, URZ, URZ, URZ ;  /* 0x000000fffffff290 */ /* 0x000fe4000fffe0ff */
[----:B------:R-:W2:Y:S01]  /*5950*/  @P2 LDC.64 R4, c[0x0][0x888] ;  /* 0x00022200ff042b82 */ /* 0x000ea20000000a00 */
[----:B------:R-:W-:Y:S04]  /*5960*/  @P2 IMAD R0, R232, UR36, RZ ;  /* 0x00000024e8002c24 */ /* 0x000fe8000f8e02ff */
[----:B--2---:R-:W-:Y:S04]  /*5970*/  @P2 IMAD.WIDE R4, R0, 0x4, R4 ;  /* 0x0000000400042825 */ /* 0x004fe800078e0204 */
[----:B------:R-:W-:Y:S01]  /*5980*/  HFMA2 R0, -RZ, RZ, 0, 5.9604644775390625e-08 ;  /* 0x00000001ff007431 */ /* 0x000fe200000001ff */
[----:B-1---5:R1:W5:Y:S04]  /*5990*/  @P2 LDG.E R121, desc[UR6][R4.64] ;  /* 0x0000000604792981 */ /* 0x022368000c1e1900 */
[----:B------:R-:W-:Y:S01]  /*59a0*/  @!P2 PRMT R234, R0, 0x7610, R234 ;  /* 0x0000761000eaa816 */ /* 0x000fe200000000ea */
[----:B-1----:R-:W2:Y:S06]  /*59b0*/  @!P2 LDC R121, c[0x0][0x880] ;  /* 0x00022000ff79ab82 */ /* 0x002eac0000000800 */
.L_x_88:
[----:B------:R-:W-:Y:S05]  /*59c0*/  @!P4 BRA `(.L_x_89) ;  /* 0x000000000028c947 */ /* 0x000fea0003800000 */
[----:B------:R-:W1:Y:S01]  /*59d0*/  LDC.64 R4, c[0x0][0x8a8] ;  /* 0x00022a00ff047b82 */ /* 0x000e620000000a00 */
[----:B------:R-:W3:Y:S01]  /*59e0*/  LDCU.64 UR6, c[0x0][0x358] ;  /* 0x00006b00ff0677ac */ /* 0x000ee20008000a00 */
[----:B-1----:R-:W-:Y:S04]  /*59f0*/  ISETP.NE.U32.AND P2, PT, R4, RZ, PT ;  /* 0x000000ff0400720c */ /* 0x002fe80003f45070 */
[----:B------:R-:W-:Y:S11]  /*5a00*/  ISETP.NE.AND.EX P2, PT, R5, RZ, PT, P2 ;  /* 0x000000ff0500720c */ /* 0x000ff60003f45320 */
[----:B------:R-:W-:Y:S02]  /*5a10*/  @!UPT UIADD3 URZ, UPT, UPT, URZ, URZ, URZ ;  /* 0x000000fffffff290 */ /* 0x000fe4000fffe0ff */
[----:B------:R-:W1:Y:S01]  /*5a20*/  @P2 LDC.64 R4, c[0x0][0x8a8] ;  /* 0x00022a00ff042b82 */ /* 0x000e620000000a00 */
[----:B------:R-:W-:Y:S04]  /*5a30*/  @P2 IMAD R0, R228, UR36, RZ ;  /* 0x00000024e4002c24 */ /* 0x000fe8000f8e02ff */
[----:B-1----:R-:W-:Y:S05]  /*5a40*/  @P2 IMAD.WIDE R4, R0, 0x4, R4 ;  /* 0x0000000400042825 */ /* 0x002fea00078e0204 */
[----:B---3-5:R1:W5:Y:S02]  /*5a50*/  @P2 LDG.E R120, desc[UR6][R4.64] ;  /* 0x0000000604782981 */ /* 0x028364000c1e1900 */
[----:B-1----:R-:W3:Y:S02]  /*5a60*/  @!P2 LDC R120, c[0x0][0x8a0] ;  /* 0x00022800ff78ab82 */ /* 0x002ee40000000800 */
.L_x_89:
[----:B--2--5:R-:W-:Y:S01]  /*5a70*/  @P0 FSETP.NEU.AND P4, PT, R121, RZ, PT ;  /* 0x000000ff7900020b */ /* 0x024fe20003f8d000 */
[----:B------:R-:W-:Y:S01]  /*5a80*/  IMAD.U32 R0, RZ, RZ, UR4 ;  /* 0x00000004ff007e24 */ /* 0x000fe2000f8e00ff */
[----:B------:R-:W-:Y:S01]  /*5a90*/  @P0 LOP3.LUT P2, RZ, R234, 0xff, RZ, 0xc0, !PT ;  /* 0x000000ffeaff0812 */ /* 0x000fe2000784c0ff */
[----:B------:R-:W-:Y:S01]  /*5aa0*/  IMAD.U32 R17, RZ, RZ, UR39 ;  /* 0x00000027ff117e24 */ /* 0x000fe2000f8e00ff */
[----:B------:R-:W-:Y:S01]  /*5ab0*/  @P0 SEL R3, RZ, 0xffffffff, P4 ;  /* 0xffffffffff030807 */ /* 0x000fe20002000000 */
[----:B------:R-:W-:Y:S01]  /*5ac0*/  BSSY B1, `(.L_x_90) ;  /* 0x000007e000017945 */ /* 0x000fe20003800000 */
[----:B------:R-:W-:Y:S02]  /*5ad0*/  PLOP3.LUT P5, PT, PT, PT, PT, 0x8, 0x80 ;  /* 0x000000000080781c */ /* 0x000fe40003fae170 */
[----:B------:R-:W-:Y:S02]  /*5ae0*/  CS2R R226, SRZ ;  /* 0x0000000000e27805 */ /* 0x000fe4000001ff00 */
[----:B------:R-:W-:Y:S01]  /*5af0*/  @P1 SEL R3, R0, R3, !P2 ;  /* 0x0000000300031207 */ /* 0x000fe20005000000 */
[----:B------:R-:W-:Y:S01]  /*5b00*/  IMAD.U32 R0, RZ, RZ, UR45 ;  /* 0x0000002dff007e24 */ /* 0x000fe2000f8e00ff */
[----:B------:R-:W-:Y:S02]  /*5b10*/  LEA R17, R17, UR44, 0x3 ;  /* 0x0000002c11117c11 */ /* 0x000fe4000f8e18ff */
[----:B------:R-:W-:Y:S02]  /*5b20*/  CS2R R224, SRZ ;  /* 0x0000000000e07805 */ /* 0x000fe4000001ff00 */
[----:B------:R-:W-:Y:S02]  /*5b30*/  @P0 LOP3.LUT R3, R3, 0x1, RZ, 0xc0, !PT ;  /* 0x0000000103030812 */ /* 0x000fe400078ec0ff */
[----:B------:R-:W-:Y:S02]  /*5b40*/  CS2R R218, SRZ ;  /* 0x0000000000da7805 */ /* 0x000fe4000001ff00 */
[----:B------:R-:W-:Y:S02]  /*5b50*/  LEA R0, R0, UR44, 0x3 ;  /* 0x0000002c00007c11 */ /* 0x000fe4000f8e18ff */
[----:B------:R-:W-:Y:S02]  /*5b60*/  CS2R R216, SRZ ;  /* 0x0000000000d87805 */ /* 0x000fe4000001ff00 */
[----:B------:R-:W-:Y:S01]  /*5b70*/  ISETP.NE.U32.OR P6, PT, R3, 0x1, !P0 ;  /* 0x000000010300780c */ /* 0x000fe200047c5470 */
[----:B------:R-:W-:Y:S01]  /*5b80*/  IMAD.U32 R3, RZ, RZ, UR53 ;  /* 0x00000035ff037e24 */ /* 0x000fe2000f8e00ff */
[----:B------:R-:W-:Y:S02]  /*5b90*/  CS2R R210, SRZ ;  /* 0x0000000000d27805 */ /* 0x000fe4000001ff00 */
[----:B------:R-:W-:Y:S02]  /*5ba0*/  CS2R R208, SRZ ;  /* 0x0000000000d07805 */ /* 0x000fe4000001ff00 */
[----:B------:R-:W-:Y:S02]  /*5bb0*/  P2R R237, PR, RZ, 0x40 ;  /* 0x00000040ffed7803 */ /* 0x000fe40000000000 */
[----:B------:R-:W-:Y:S02]  /*5bc0*/  CS2R R202, SRZ ;  /* 0x0000000000ca7805 */ /* 0x000fe4000001ff00 */
[----:B------:R-:W-:Y:S02]  /*5bd0*/  LOP3.LUT R3, R3, 0x1, RZ, 0x3c, !PT ;  /* 0x0000000103037812 */ /* 0x000fe400078e3cff */
[----:B------:R-:W-:Y:S02]  /*5be0*/  CS2R R200, SRZ ;  /* 0x0000000000c87805 */ /* 0x000fe4000001ff00 */
[----:B------:R-:W-:Y:S02]  /*5bf0*/  CS2R R194, SRZ ;  /* 0x0000000000c27805 */ /* 0x000fe4000001ff00 */
[----:B------:R-:W-:Y:S02]  /*5c00*/  CS2R R192, SRZ ;  /* 0x0000000000c07805 */ /* 0x000fe4000001ff00 */
[----:B------:R-:W-:Y:S02]  /*5c10*/  CS2R R186, SRZ ;  /* 0x0000000000ba7805 */ /* 0x000fe4000001ff00 */
[----:B------:R-:W-:Y:S02]  /*5c20*/  CS2R R184, SRZ ;  /* 0x0000000000b87805 */ /* 0x000fe4000001ff00 */
[----:B------:R-:W-:Y:S02]  /*5c30*/  CS2R R178, SRZ ;  /* 0x0000000000b27805 */ /* 0x000fe4000001ff00 */
[----:B------:R-:W-:Y:S02]  /*5c40*/  @P6 SHF.L.U32 R4, R3, 0x1f, RZ ;  /* 0x0000001f03046819 */ /* 0x000fe400000006ff */
[----:B------:R-:W-:Y:S02]  /*5c50*/  CS2R R176, SRZ ;  /* 0x0000000000b07805 */ /* 0x000fe4000001ff00 */
[----:B------:R-:W-:Y:S02]  /*5c60*/  CS2R R170, SRZ ;  /* 0x0000000000aa7805 */ /* 0x000fe4000001ff00 */
[----:B------:R-:W-:Y:S01]  /*5c70*/  CS2R R168, SRZ ;  /* 0x0000000000a87805 */ /* 0x000fe2000001ff00 */
[----:B------:R1:W2:Y:S01]  /*5c80*/  @P6 SYNCS.PHASECHK.TRANS64.TRYWAIT P0, [R0+URZ+0x90], R4 ;  /* 0x00009004000065a7 */ /* 0x0002a200080011ff */
[----:B------:R-:W-:Y:S02]  /*5c90*/  CS2R R162, SRZ ;  /* 0x0000000000a27805 */ /* 0x000fe4000001ff00 */
        /* <DEDUP_REMOVED lines=10> */
[----:B------:R-:W-:Y:S01]  /*5d40*/  CS2R R128, SRZ ;  /* 0x0000000000807805 */ /* 0x000fe2000001ff00 */
[----:B-1----:R-:W-:Y:S05]  /*5d50*/  IMAD.U32 R4, RZ, RZ, UR52 ;  /* 0x00000034ff047e24 */ /* 0x002fea000f8e00ff */
[----:B------:R-:W-:Y:S04]  /*5d60*/  SHF.L.U32 R4, R4, 0x1f, RZ ;  /* 0x0000001f04047819 */ /* 0x000fe800000006ff */
[----:B------:R1:W4:Y:S01]  /*5d70*/  SYNCS.PHASECHK.TRANS64.TRYWAIT P4, [R17+URZ+0xe0], R4 ;  /* 0x0000e004110075a7 */ /* 0x00032200080811ff */
[----:B--2---:R-:W-:Y:S01]  /*5d80*/  @P6 PLOP3.LUT P5, PT, P0, PT, PT, 0x8, 0x80 ;  /* 0x000000000080681c */ /* 0x004fe200007ae170 */
[----:B------:R-:W-:Y:S01]  /*5d90*/  @!UPT UIADD3 URZ, UPT, UPT, URZ, URZ, URZ ;  /* 0x000000fffffff290 */ /* 0x000fe2000fffe0ff */
[----:B-1----:R-:W-:Y:S11]  /*5da0*/  @!P6 BRA `(.L_x_91) ;  /* 0x00000004003ce947 */ /* 0x002ff60003800000 */
[----:B------:R-:W-:Y:S01]  /*5db0*/  ISETP.NE.U32.AND P0, PT, RZ, UR62, PT ;  /* 0x0000003eff007c0c */ /* 0x000fe2000bf05070 */
[----:B------:R-:W-:Y:S01]  /*5dc0*/  BSSY B0, `(.L_x_92) ;  /* 0x000001a000007945 */ /* 0x000fe20003800000 */
[----:B------:R-:W-:Y:S02]  /*5dd0*/  FSETP.NEU.AND P2, PT, R121, RZ, PT ;  /* 0x000000ff7900720b */ /* 0x000fe40003f4d000 */
[----:B------:R-:W-:Y:S02]  /*5de0*/  ISETP.NE.AND.EX P0, PT, RZ, UR63, PT, P0 ;  /* 0x0000003fff007c0c */ /* 0x000fe4000bf05300 */
[----:B------:R-:W-:Y:S02]  /*5df0*/  LOP3.LUT P1, RZ, R234, 0xff, RZ, 0xc0, !PT ;  /* 0x000000ffeaff7812 */ /* 0x000fe4000782c0ff */
[----:B------:R-:W-:Y:S02]  /*5e00*/  SEL R5, RZ, 0xffffffff, P2 ;  /* 0xffffffffff057807 */ /* 0x000fe40001000000 */
[----:B------:R-:W-:Y:S04]  /*5e10*/  SEL R6, RZ, 0xffffffff, P0 ;  /* 0xffffffffff067807 */ /* 0x000fe80000000000 */
[----:B------:R-:W-:Y:S04]  /*5e20*/  @P3 SEL R5, R6, R5, !P1 ;  /* 0x0000000506053207 */ /* 0x000fe80004800000 */
[----:B------:R-:W-:Y:S04]  /*5e30*/  LOP3.LUT R5, R5, 0x1, RZ, 0xc0, !PT ;  /* 0x0000000105057812 */ /* 0x000fe800078ec0ff */
[----:B------:R-:W-:Y:S11]  /*5e40*/  ISETP.NE.U32.AND P0, PT, R5, 0x1, PT ;  /* 0x000000010500780c */ /* 0x000ff60003f05070 */
[----:B------:R-:W-:Y:S02]  /*5e50*/  @!UPT UIADD3 URZ, UPT, UPT, URZ, URZ, URZ ;  /* 0x000000fffffff290 */ /* 0x000fe4000fffe0ff */
[----:B------:R-:W-:Y:S01]  /*5e60*/  @P0 SHF.R.U32.HI R6, RZ, 0x1, R238 ;  /* 0x00000001ff060819 */ /* 0x000fe200000116ee */
[C---:B------:R-:W-:Y:S02]  /*5e70*/  @P0 IMAD.SHL.U32 R8, R238.reuse, 0x10, RZ ;  /* 0x00000010ee080824 */ /* 0x040fe400078e00ff */
[C---:B------:R-:W-:Y:S02]  /*5e80*/  @P0 IMAD.SHL.U32 R9, R238.reuse, 0x20, RZ ;  /* 0x00000020ee090824 */ /* 0x040fe400078e00ff */
[----:B------:R-:W-:Y:S01]  /*5e90*/  @P0 IMAD.SHL.U32 R5, R238, 0x4, RZ ;  /* 0x00000004ee050824 */ /* 0x000fe200078e00ff */
[----:B------:R-:W-:Y:S02]  /*5ea0*/  @P0 LOP3.LUT R8, R8, 0x600, RZ, 0xc0, !PT ;  /* 0x0000060008080812 */ /* 0x000fe400078ec0ff */
[----:B------:R-:W-:Y:S02]  /*5eb0*/  @P0 LOP3.LUT R7, R9, 0xc0, RZ, 0xc0, !PT ;  /* 0x000000c009070812 */ /* 0x000fe400078ec0ff */
[--C-:B------:R-:W-:Y:S02]  /*5ec0*/  @P0 LOP3.LUT R8, R8, 0x20, R9.reuse, 0xf8, !PT ;  /* 0x0000002008080812 */ /* 0x100fe400078ef809 */
[----:B------:R-:W-:Y:S02]  /*5ed0*/  @P0 LOP3.LUT R6, R7, 0x8, R6, 0xf8, !PT ;  /* 0x0000000807060812 */ /* 0x000fe400078ef806 */
[----:B------:R-:W-:Y:S02]  /*5ee0*/  @P0 LOP3.LUT R8, R8, 0x100, R9, 0xf8, !PT ;  /* 0x0000010008080812 */ /* 0x000fe400078ef809 */
[----:B------:R-:W-:Y:S01]  /*5ef0*/  @P0 LOP3.LUT R5, R6, 0x18, R5, 0x78, !PT ;  /* 0x0000001806050812 */ /* 0x000fe200078e7805 */
[----:B------:R-:W-:Y:S03]  /*5f00*/  IMAD.U32 R6, RZ, RZ, UR45 ;  /* 0x0000002dff067e24 */ /* 0x000fe6000f8e00ff */
[----:B------:R-:W-:Y:S01]  /*5f10*/  @P0 LOP3.LUT R5, R8, R5, RZ, 0xfc, !PT ;  /* 0x0000000508050212 */ /* 0x000fe200078efcff */
[----:B------:R-:W-:Y:S06]  /*5f20*/  @!P5 BRA `(.L_x_93) ;  /* 0x00000000000cd947 */ /* 0x000fec0003800000 */
[----:B------:R-:W-:Y:S04]  /*5f30*/  SHF.L.U32 R3, R3, 0x1f, RZ ;  /* 0x0000001f03037819 */ /* 0x000fe800000006ff */
[----:B------:R-:W1:Y:S02]  /*5f40*/  SYNCS.PHASECHK.TRANS64.TRYWAIT P1, [R0+URZ+0x90], R3 ;  /* 0x00009003000075a7 */ /* 0x000e6400080211ff */
[----:B-1----:R-:W-:Y:S05]  /*5f50*/  @!P1 BRA `(.L_x_94) ;  /* 0x0000003800889947 */ /* 0x002fea0003800000 */
.L_x_93:
[----:B------:R-:W-:Y:S05]  /*5f60*/  BSYNC B0 ;  /* 0x0000000000007941 */ /* 0x000fea0003800000 */
.L_x_92:
[----:B------:R-:W-:Y:S01]  /*5f70*/  @P0 LOP3.LUT P2, RZ, R238, 0x4, RZ, 0xc0, !PT ;  /* 0x00000004eeff0812 */ /* 0x000fe2000784c0ff */
[----:B------:R-:W-:Y:S01]  /*5f80*/  @P0 IMAD R5, R6, 0x3800, R5 ;  /* 0x0000380006050824 */ /* 0x000fe200078e0205 */
[----:B------:R-:W-:Y:S02]  /*5f90*/  PLOP3.LUT P1, PT, PT, PT, PT, 0x8, 0x80 ;  /* 0x000000000080781c */ /* 0x000fe40003f2e170 */
[----:B------:R-:W-:Y:S02]  /*5fa0*/  CS2R R130, SRZ ;  /* 0x0000000000827805 */ /* 0x000fe4000001ff00 */
[----:B------:R-:W-:Y:S02]  /*5fb0*/  @P0 PLOP3.LUT P1, PT, P2, PT, PT, 0x80, 0x8 ;  /* 0x000000000008081c */ /* 0x000fe4000172f070 */
[----:B------:R-:W-:Y:S02]  /*5fc0*/  CS2R R128, SRZ ;  /* 0x0000000000807805 */ /* 0x000fe4000001ff00 */
[----:B------:R-:W-:Y:S02]  /*5fd0*/  @P0 LEA R5, R5, UR44, 0x1 ;  /* 0x0000002c05050c11 */ /* 0x000fe4000f8e08ff */
        /* <DEDUP_REMOVED lines=24> */
[----:B------:R-:W-:Y:S01]  /*6160*/  IMAD.MOV.U32 R226, RZ, RZ, RZ ;  /* 0x000000ffffe27224 */ /* 0x000fe200078e00ff */
[----:B------:R-:W-:Y:S01]  /*6170*/  CS2R R224, SRZ ;  /* 0x0000000000e07805 */ /* 0x000fe2000001ff00 */
[----:B------:R-:W-:Y:S05]  /*6180*/  @P0 WARPSYNC.ALL ;  /* 0x0000000000000948 */ /* 0x000fea0003800000 */
[----:B------:R2:W2:Y:S01]  /*6190*/  @P0 LDSM.16.M88.4 R128, [R5+0x200] ;  /* 0x000200000580083b */ /* 0x0004a20000000200 */
[C---:B-1----:R-:W-:Y:S02]  /*61a0*/  @P0 VIADD R3, R5.reuse, 0x200 ;  /* 0x0000020005030836 */ /* 0x042fe40000000000 */
[----:B------:R-:W-:Y:S01]  /*61b0*/  @P0 VIADD R0, R5, 0x220 ;  /* 0x0000022005000836 */ /* 0x000fe20000000000 */
[----:B------:R1:W1:Y:S01]  /*61c0*/  @P0 LDSM.16.M88.4 R136, [R5+0x1200] ;  /* 0x001200000588083b */ /* 0x0002620000000200 */
[----:B------:R-:W-:Y:S03]  /*61d0*/  @P1 VIADD R0, R3, 0xffffffe0 ;  /* 0xffffffe003001836 */ /* 0x000fe60000000000 */
[----:B------:R1:W1:Y:S04]  /*61e0*/  @P0 LDSM.16.M88.4 R152, [R5+0x2200] ;  /* 0x002200000598083b */ /* 0x0002680000000200 */
[----:B------:R1:W1:Y:S04]  /*61f0*/  @P0 LDSM.16.M88.4 R168, [R5+0x3200] ;  /* 0x0032000005a8083b */ /* 0x0002680000000200 */
[----:B------:R1:W1:Y:S04]  /*6200*/  @P0 LDSM.16.M88.4 R184, [R5+0x4200] ;  /* 0x0042000005b8083b */ /* 0x0002680000000200 */
[----:B------:R1:W1:Y:S04]  /*6210*/  @P0 LDSM.16.M88.4 R200, [R5+0x5200] ;  /* 0x0052000005c8083b */ /* 0x0002680000000200 */
[----:B------:R1:W1:Y:S04]  /*6220*/  @P0 LDSM.16.M88.4 R216, [R5+0x6200] ;  /* 0x0062000005d8083b */ /* 0x0002680000000200 */
[----:B------:R1:W1:Y:S04]  /*6230*/  @P0 LDSM.16.M88.4 R132, [R0] ;  /* 0x000000000084083b */ /* 0x0002680000000200 */
[----:B------:R1:W1:Y:S04]  /*6240*/  @P0 LDSM.16.M88.4 R144, [R0+0x1000] ;  /* 0x001000000090083b */ /* 0x0002680000000200 */
[----:B------:R1:W1:Y:S04]  /*6250*/  @P0 LDSM.16.M88.4 R160, [R0+0x2000] ;  /* 0x0020000000a0083b */ /* 0x0002680000000200 */
[----:B------:R1:W1:Y:S04]  /*6260*/  @P0 LDSM.16.M88.4 R176, [R0+0x3000] ;  /* 0x0030000000b0083b */ /* 0x0002680000000200 */
[----:B------:R1:W1:Y:S04]  /*6270*/  @P0 LDSM.16.M88.4 R192, [R0+0x4000] ;  /* 0x0040000000c0083b */ /* 0x0002680000000200 */
[----:B------:R1:W1:Y:S04]  /*6280*/  @P0 LDSM.16.M88.4 R208, [R0+0x5000] ;  /* 0x0050000000d0083b */ /* 0x0002680000000200 */
[----:B--2---:R1:W1:Y:S02]  /*6290*/  @P0 LDSM.16.M88.4 R224, [R0+0x6000] ;  /* 0x0060000000e0083b */ /* 0x0042640000000200 */
.L_x_91:
[----:B------:R-:W-:Y:S05]  /*62a0*/  BSYNC B1 ;  /* 0x0000000000017941 */ /* 0x000fea0003800000 */
.L_x_90:
[----:B----4-:R-:W-:Y:S05]  /*62b0*/  @P4 BRA `(.L_x_95) ;  /* 0x0000000000084947 */ /* 0x010fea0003800000 */
[----:B------:R-:W2:Y:S02]  /*62c0*/  SYNCS.PHASECHK.TRANS64.TRYWAIT P0, [R17+URZ+0xe0], R4 ;  /* 0x0000e004110075a7 */ /* 0x000ea400080011ff */
[----:B--2---:R-:W-:Y:S05]  /*62d0*/  @!P0 BRA `(.L_x_96) ;  /* 0x0000003400bc8947 */ /* 0x004fea0003800000 */
.L_x_95:
[----:B------:R-:W-:Y:S04]  /*62e0*/  ULEA.HI UR4, UR39, UR39, URZ, 0x1 ;  /* 0x0000002727047291 */ /* 0x000fe8000f8f08ff */
[----:B------:R-:W-:Y:S02]  /*62f0*/  USHF.R.U32.HI UR5, URZ, 0x1, UR4 ;  /* 0x00000001ff057899 */ /* 0x000fe40008011604 */
[----:B------:R-:W-:Y:S04]  /*6300*/  ULOP3.LUT UR4, UR4, 0xffe, URZ, 0xc0, !UPT ;  /* 0x00000ffe04047892 */ /* 0x000fe8000f8ec0ff */
[----:B------:R-:W-:Y:S01]  /*6310*/  UIADD3 UR4, UPT, UPT, -UR4, UR39, URZ ;  /* 0x0000002704047290 */ /* 0x000fe2000fffe1ff */
[----:B------:R-:W-:Y:S04]  /*6320*/  IMAD.U32 R3, RZ, RZ, UR5 ;  /* 0x00000005ff037e24 */ /* 0x000fe8000f8e00ff */
[----:B------:R-:W-:Y:S01]  /*6330*/  IMAD R3, R3, 0xe0, R2 ;  /* 0x000000e003037824 */ /* 0x000fe200078e0202 */
[----:B-1----:R-:W-:Y:S05]  /*6340*/  MOV R0, UR4 ;  /* 0x0000000400007c02 */ /* 0x002fea0008000f00 */
[----:B------:R-:W-:Y:S05]  /*6350*/  IMAD R16, R0, 0x100000, R3 ;  /* 0x0010000000107824 */ /* 0x000fea00078e0203 */
[----:B------:R-:W-:Y:S04]  /*6360*/  SHF.R.U32.HI R0, RZ, 0x15, R16 ;  /* 0x00000015ff007819 */ /* 0x000fe80000011610 */
[----:B------:R-:W-:Y:S11]  /*6370*/  LOP3.LUT P0, RZ, R0, 0x3, R235, 0x48, !PT ;  /* 0x0000000300ff7812 */ /* 0x000ff600078048eb */
[----:B------:R-:W-:Y:S02]  /*6380*/  @!UPT UIADD3 URZ, UPT, UPT, URZ, URZ, URZ ;  /* 0x000000fffffff290 */ /* 0x000fe4000fffe0ff */
[----:B------:R-:W-:Y:S05]  /*6390*/  @!P0 BRA `(.L_x_97) ;  /* 0x0000000000408947 */ /* 0x000fea0003800000 */
[----:B------:R-:W1:Y:S01]  /*63a0*/  LDCU.64 UR8, c[0x4][0x70] ;  /* 0x01000e00ff0877ac */ /* 0x000e620008000a00 */
[----:B------:R-:W-:Y:S01]  /*63b0*/  MOV R15, 0x0 ;  /* 0x00000000000f7802 */ /* 0x000fe20000000f00 */
[----:B------:R-:W-:Y:S02]  /*63c0*/  HFMA2 R12, -RZ, RZ, 0, 5.9604644775390625e-08 ;  /* 0x00000001ff0c7431 */ /* 0x000fe400000001ff */
[----:B------:R-:W-:Y:S02]  /*63d0*/  IMAD.MOV.U32 R8, RZ, RZ, 0x192 ;  /* 0x00000192ff087424 */ /* 0x000fe400078e00ff */
[----:B------:R-:W-:Y:S01]  /*63e0*/  IMAD.MOV.U32 R13, RZ, RZ, RZ ;  /* 0x000000ffff0d7224 */ /* 0x000fe200078e00ff */
[----:B------:R-:W4:Y:S01]  /*63f0*/  LDCU.64 UR6, c[0x4][0x78] ;  /* 0x01000f00ff0677ac */ /* 0x000f220008000a00 */
[----:B------:R-:W3:Y:S01]  /*6400*/  LDC.64 R14, c[0x4][R15] ;  /* 0x010000000f0e7b82 */ /* 0x000ee20000000a00 */
[----:B------:R-:W5:Y:S01]  /*6410*/  LDCU.64 UR4, c[0x4][0x10] ;  /* 0x01000200ff0477ac */ /* 0x000f620008000a00 */
[----:B-1----:R-:W-:Y:S01]  /*6420*/  MOV R5, UR9 ;  /* 0x0000000900057c02 */ /* 0x002fe20008000f00 */
[----:B--2---:R-:W-:Y:S01]  /*6430*/  IMAD.U32 R4, RZ, RZ, UR8 ;  /* 0x00000008ff047e24 */ /* 0x004fe2000f8e00ff */
[----:B----4-:R-:W-:Y:S01]  /*6440*/  MOV R7, UR7 ;  /* 0x0000000700077c02 */ /* 0x010fe20008000f00 */
[----:B------:R-:W-:Y:S01]  /*6450*/  IMAD.U32 R6, RZ, RZ, UR6 ;  /* 0x00000006ff067e24 */ /* 0x000fe2000f8e00ff */
[----:B-----5:R-:W-:Y:S01]  /*6460*/  MOV R11, UR5 ;  /* 0x00000005000b7c02 */ /* 0x020fe20008000f00 */
[----:B------:R-:W-:Y:S02]  /*6470*/  IMAD.U32 R10, RZ, RZ, UR4 ;  /* 0x00000004ff0a7e24 */ /* 0x000fe4000f8e00ff */
[----:B------:R-:W-:Y:S07]  /*6480*/  LEPC R20, `(.L_x_97) ;  /* 0x000000001014794e */ /* 0x000fee0000000000 */
[----:B---3--:R-:W-:Y:S05]  /*6490*/  CALL.ABS.NOINC R14 ;  /* 0x000000000e007343 */ /* 0x008fea0003c00000 */
.L_x_97:
[----:B------:R-:W-:Y:S05]  /*64a0*/  WARPSYNC.ALL ;  /* 0x0000000000007948 */ /* 0x000fea0003800000 */
[C---:B------:R-:W-:Y:S01]  /*64b0*/  R2UR UR4, R16.reuse ;  /* 0x00000000100472ca */ /* 0x040fe200000e0000 */
[----:B------:R-:W-:Y:S05]  /*64c0*/  VIADD R0, R16, 0x20 ;  /* 0x0000002010007836 */ /* 0x000fea0000000000 */
[----:B------:R-:W-:Y:S04]  /*64d0*/  SHF.R.U32.HI R0, RZ, 0x15, R0 ;  /* 0x00000015ff007819 */ /* 0x000fe80000011600 */
[----:B------:R-:W-:Y:S03]  /*64e0*/  LOP3.LUT P0, RZ, R0, 0x3, R235, 0x48, !PT ;  /* 0x0000000300ff7812 */ /* 0x000fe600078048eb */
[----:B------:R-:W1:Y:S10]  /*64f0*/  LDTM.16dp256bit.x4 R104, tmem[UR4] ;  /* 0x00000004006879ee */ /* 0x000e740008120000 */
[----:B-1----:R-:W-:Y:S05]  /*6500*/  @!P0 BRA `(.L_x_98) ;  /* 0x0000000000408947 */ /* 0x002fea0003800000 */
        /* <DEDUP_REMOVED lines=16> */
.L_x_98:
[----:B------:R-:W-:Y:S05]  /*6610*/  WARPSYNC.ALL ;  /* 0x0000000000007948 */ /* 0x000fea0003800000 */
[C---:B------:R-:W-:Y:S01]  /*6620*/  R2UR UR4, R16.reuse ;  /* 0x00000000100472ca */ /* 0x040fe200000e0000 */
[----:B------:R-:W-:Y:S05]  /*6630*/  VIADD R0, R16, 0x40 ;  /* 0x0000004010007836 */ /* 0x000fea0000000000 */
[----:B------:R-:W-:Y:S04]  /*6640*/  SHF.R.U32.HI R0, RZ, 0x15, R0 ;  /* 0x00000015ff007819 */ /* 0x000fe80000011600 */
[----:B------:R-:W-:Y:S03]  /*6650*/  LOP3.LUT P0, RZ, R0, 0x3, R235, 0x48, !PT ;  /* 0x0000000300ff7812 */ /* 0x000fe600078048eb */
[----:B------:R-:W1:Y:S10]  /*6660*/  LDTM.16dp256bit.x4 R88, tmem[UR4+0x20] ;  /* 0x00002004005879ee */ /* 0x000e740008120000 */
        /* <DEDUP_REMOVED lines=17> */
.L_x_99:
        /* <DEDUP_REMOVED lines=23> */
.L_x_100:
        /* <DEDUP_REMOVED lines=23> */
.L_x_101:
        /* <DEDUP_REMOVED lines=23> */
.L_x_102:
        /* <DEDUP_REMOVED lines=23> */
.L_x_103:
[----:B------:R-:W1:Y:S01]  /*6d40*/  S2R R238, SR_TID.X ;  /* 0x0000000000ee7919 */ /* 0x000e620000002100 */
[----:B------:R-:W-:Y:S05]  /*6d50*/  WARPSYNC.ALL ;  /* 0x0000000000007948 */ /* 0x000fea0003800000 */
[----:B-1----:R-:W-:Y:S01]  /*6d60*/  LOP3.LUT P2, R0, R238, 0x60, RZ, 0xc0, !PT ;  /* 0x00000060ee007812 */ /* 0x002fe2000784c0ff */
[----:B------:R-:W-:Y:S01]  /*6d70*/  HADD2.F32 R122, -RZ, R128.H0_H0 ;  /* 0x20000080ff7a7230 */ /* 0x000fe20000004100 */
[----:B------:R-:W-:Y:S01]  /*6d80*/  R2UR UR4, R16 ;  /* 0x00000000100472ca */ /* 0x000fe200000e0000 */
[--C-:B------:R-:W-:Y:S01]  /*6d90*/  HADD2.F32 R124, -RZ, R129.reuse.H0_H0 ;  /* 0x20000081ff7c7230 */ /* 0x100fe20000004100 */
[----:B------:R-:W-:Y:S01]  /*6da0*/  R2UR UR5, R17 ;  /* 0x00000000110572ca */ /* 0x000fe200000e0000 */
[----:B------:R-:W-:Y:S01]  /*6db0*/  HADD2.F32 R125, -RZ, R129.H1_H1 ;  /* 0x30000081ff7d7230 */ /* 0x000fe20000004100 */
[----:B------:R-:W-:Y:S01]  /*6dc0*/  SHF.L.U32 R240, R238, 0x5, RZ ;  /* 0x00000005eef07819 */ /* 0x000fe200000006ff */
[--C-:B------:R-:W-:Y:S01]  /*6dd0*/  HADD2.F32 R126, -RZ, R130.reuse.H0_H0 ;  /* 0x20000082ff7e7230 */ /* 0x100fe20000004100 */
[----:B------:R-:W-:Y:S01]  /*6de0*/  SHF.R.U32.HI R239, RZ, 0x1, R238 ;  /* 0x00000001ffef7819 */ /* 0x000fe200000116ee */
[----:B------:R-:W-:Y:S01]  /*6df0*/  HADD2.F32 R127, -RZ, R130.H1_H1 ;  /* 0x30000082ff7f7230 */ /* 0x000fe20000004100 */
[----:B--2---:R-:W-:Y:S01]  /*6e00*/  LOP3.LUT R4, R240, 0xc0, RZ, 0xc0, !PT ;  /* 0x000000c0f0047812 */ /* 0x004fe200078ec0ff */
[----:B------:R-:W1:Y:S01]  /*6e10*/  S2UR UR6, SR_CgaCtaId ;  /* 0x00000000000679c3 */ /* 0x000e620000008800 */
[----:B------:R-:W-:Y:S01]  /*6e20*/  LOP3.LUT P0, RZ, R238, 0x4, RZ, 0xc0, !PT ;  /* 0x00000004eeff7812 */ /* 0x000fe2000780c0ff */
[----:B------:R-:W-:Y:S01]  /*6e30*/  HADD2.F32 R123, -RZ, R128.H1_H1 ;  /* 0x30000080ff7b7230 */ /* 0x000fe20000004100 */
[----:B------:R-:W-:Y:S01]  /*6e40*/  LOP3.LUT R239, R4, 0x8, R239, 0xf8, !PT ;  /* 0x0000000804ef7812 */ /* 0x000fe200078ef8ef */
[C---:B---3--:R-:W-:Y:S01]  /*6e50*/  FMUL R3, R120.reuse, R105 ;  /* 0x0000006978037220 */ /* 0x048fe20000400000 */
[----:B------:R-:W2:Y:S01]  /*6e60*/  LDTM.16dp256bit.x4 R4, tmem[UR4+0xc0] ;  /* 0x0000c004000479ee */ /* 0x000ea20008120000 */
[----:B------:R-:W-:Y:S01]  /*6e70*/  NOP ;  /* 0x0000000000007918 */ /* 0x000fe20000000000 */
[----:B------:R-:W-:Y:S01]  /*6e80*/  UIADD3 UR4, UPT, UPT, UR5, 0x100, URZ ;  /* 0x0000010005047890 */ /* 0x000fe2000fffe0ff */
[C---:B------:R-:W-:Y:S01]  /*6e90*/  FMUL R20, R120.reuse, R106 ;  /* 0x0000006a78147220 */ /* 0x040fe20000400000 */
[C---:B------:R-:W-:Y:S01]  /*6ea0*/  FMUL R21, R120.reuse, R107 ;  /* 0x0000006b78157220 */ /* 0x040fe20000400000 */
[C---:B------:R-:W-:Y:S01]  /*6eb0*/  FMUL R22, R120.reuse, R108 ;  /* 0x0000006c78167220 */ /* 0x040fe20000400000 */
[--C-:B------:R-:W-:Y:S02]  /*6ec0*/  HADD2.F32 R128, -RZ, R131.reuse.H0_H0 ;  /* 0x20000083ff807230 */ /* 0x100fe40000004100 */
[C---:B------:R-:W-:Y:S01]  /*6ed0*/  FMUL R23, R120.reuse, R109 ;  /* 0x0000006d78177220 */ /* 0x040fe20000400000 */
[----:B------:R-:W-:Y:S02]  /*6ee0*/  HADD2.F32 R129, -RZ, R131.H1_H1 ;  /* 0x30000083ff817230 */ /* 0x000fe40000004100 */
        /* <DEDUP_REMOVED lines=9> */
[----:B------:R-:W-:Y:S02]  /*6f80*/  HADD2.F32 R117, -RZ, R133.H1_H1 ;  /* 0x30000085ff757230 */ /* 0x000fe40000004100 */
[C---:B------:R-:W-:Y:S01]  /*6f90*/  FMUL R113, R120.reuse, R119 ;  /* 0x0000007778717220 */ /* 0x040fe20000400000 */
[--C-:B------:R-:W-:Y:S02]  /*6fa0*/  HADD2.F32 R118, -RZ, R134.reuse.H0_H0 ;  /* 0x20000086ff767230 */ /* 0x100fe40000004100 */
[C---:B------:R-:W-:Y:S01]  /*6fb0*/  FMUL R88, R120.reuse, R88 ;  /* 0x0000005878587220 */ /* 0x040fe20000400000 */
[----:B------:R-:W-:Y:S02]  /*6fc0*/  HADD2.F32 R119, -RZ, R134.H1_H1 ;  /* 0x30000086ff777230 */ /* 0x000fe40000004100 */
[C---:B------:R-:W-:Y:S01]  /*6fd0*/  FMUL R89, R120.reuse, R89 ;  /* 0x0000005978597220 */ /* 0x040fe20000400000 */
[----:B-1----:R-:W-:Y:S01]  /*6fe0*/  UPRMT UR4, UR6, 0x654, UR4 ;  /* 0x0000065406047896 */ /* 0x002fe20008000004 */
[--C-:B------:R-:W-:Y:S02]  /*6ff0*/  HADD2.F32 R130, -RZ, R135.reuse.H0_H0 ;  /* 0x20000087ff827230 */ /* 0x100fe40000004100 */
[C---:B------:R-:W-:Y:S01]  /*7000*/  FMUL R90, R120.reuse, R90 ;  /* 0x0000005a785a7220 */ /* 0x040fe20000400000 */
[----:B------:R-:W-:Y:S02]  /*7010*/  HADD2.F32 R131, -RZ, R135.H1_H1 ;  /* 0x30000087ff837230 */ /* 0x000fe40000004100 */
[C---:B------:R-:W-:Y:S01]  /*7020*/  FMUL R91, R120.reuse, R91 ;  /* 0x0000005b785b7220 */ /* 0x040fe20000400000 */
[----:B------:R-:W-:Y:S02]  /*7030*/  HADD2.F32 R132, -RZ, R136.H0_H0 ;  /* 0x20000088ff847230 */ /* 0x000fe40000004100 */
[C---:B------:R-:W-:Y:S01]  /*7040*/  FMUL R92, R120.reuse, R92 ;  /* 0x0000005c785c7220 */ /* 0x040fe20000400000 */
[--C-:B------:R-:W-:Y:S02]  /*7050*/  HADD2.F32 R134, -RZ, R137.reuse.H0_H0 ;  /* 0x20000089ff867230 */ /* 0x100fe40000004100 */
[C---:B------:R-:W-:Y:S01]  /*7060*/  FMUL R93, R120.reuse, R93 ;  /* 0x0000005d785d7220 */ /* 0x040fe20000400000 */
[----:B--2---:R-:W-:Y:S01]  /*7070*/  SYNCS.ARRIVE.TRANS64.RED.A1T0 RZ, [UR4], RZ ;  /* 0x000000ffffff79a7 */ /* 0x004fe20008100404 */
[----:B------:R-:W-:Y:S02]  /*7080*/  HADD2.F32 R135, -RZ, R137.H1_H1 ;  /* 0x30000089ff877230 */ /* 0x000fe40000004100 */
[C---:B------:R-:W-:Y:S01]  /*7090*/  FMUL R94, R120.reuse, R94 ;  /* 0x0000005e785e7220 */ /* 0x040fe20000400000 */
[----:B------:R-:W-:Y:S02]  /*70a0*/  HADD2.F32 R137, -RZ, R138.H1_H1 ;  /* 0x3000008aff897230 */ /* 0x000fe40000004100 */
[C---:B------:R-:W-:Y:S01]  /*70b0*/  FMUL R95, R120.reuse, R95 ;  /* 0x0000005f785f7220 */ /* 0x040fe20000400000 */
[--C-:B------:R-:W-:Y:S02]  /*70c0*/  HADD2.F32 R140, -RZ, R144.reuse.H0_H0 ;  /* 0x20000090ff8c7230 */ /* 0x100fe40000004100 */
        /* <DEDUP_REMOVED lines=50> */
[----:B------:R-:W-:Y:S01]  /*73f0*/  FMUL R57, R120, R57 ;  /* 0x0000003978397220 */ /* 0x000fe20000400000 */
[----:B------:R-:W-:Y:S01]  /*7400*/  ISETP.NE.AND P1, PT, R0, RZ, PT ;  /* 0x000000ff0000720c */ /* 0x000fe20003f25270 */
[C---:B------:R-:W-:Y:S01]  /*7410*/  FMUL R0, R120.reuse, R104 ;  /* 0x0000006878007220 */ /* 0x040fe20000400000 */
[C---:B------:R-:W-:Y:S01]  /*7420*/  FMUL R104, R120.reuse, R110 ;  /* 0x0000006e78687220 */ /* 0x040fe20000400000 */
[----:B------:R-:W-:Y:S01]  /*7430*/  FMUL R110, R120, R116 ;  /* 0x00000074786e7220 */ /* 0x000fe20000400000 */
[----:B------:R-:W-:Y:S02]  /*7440*/  HADD2.F32 R116, -RZ, R133.H0_H0 ;  /* 0x20000085ff747230 */ /* 0x000fe40000004100 */
[C---:B------:R-:W-:Y:S01]  /*7450*/  FFMA R0, R121.reuse, R122, R0 ;  /* 0x0000007a79007223 */ /* 0x040fe20000000000 */
[C---:B------:R-:W-:Y:S01]  /*7460*/  FFMA R3, R121.reuse, R123, R3 ;  /* 0x0000007b79037223 */ /* 0x040fe20000000003 */
[C---:B------:R-:W-:Y:S01]  /*7470*/  FFMA R20, R121.reuse, R124, R20 ;  /* 0x0000007c79147223 */ /* 0x040fe20000000014 */
[C---:B------:R-:W-:Y:S01]  /*7480*/  FFMA R21, R121.reuse, R125, R21 ;  /* 0x0000007d79157223 */ /* 0x040fe20000000015 */
[C---:B------:R-:W-:Y:S01]  /*7490*/  FFMA R22, R121.reuse, R126, R22 ;  /* 0x0000007e79167223 */ /* 0x040fe20000000016 */
[----:B------:R-:W-:Y:S01]  /*74a0*/  FFMA R23, R121, R127, R23 ;  /* 0x0000007f79177223 */ /* 0x000fe20000000017 */
[----:B------:R-:W-:Y:S01]  /*74b0*/  F2FP.F16.F32.PACK_AB R124, R3, R0 ;  /* 0x00000000037c723e */ /* 0x000fe200000000ff */
[----:B------:R-:W-:Y:S01]  /*74c0*/  FFMA R104, R121, R128, R104 ;  /* 0x0000008079687223 */ /* 0x000fe20000000068 */
[----:B------:R-:W-:Y:S01]  /*74d0*/  F2FP.F16.F32.PACK_AB R125, R21, R20 ;  /* 0x00000014157d723e */ /* 0x000fe200000000ff */
[----:B------:R-:W-:Y:S01]  /*74e0*/  FFMA R105, R121, R129, R105 ;  /* 0x0000008179697223 */ /* 0x000fe20000000069 */
[----:B------:R-:W-:Y:S01]  /*74f0*/  F2FP.F16.F32.PACK_AB R126, R23, R22 ;  /* 0x00000016177e723e */ /* 0x000fe200000000ff */
[C---:B------:R-:W-:Y:S01]  /*7500*/  FFMA R106, R121.reuse, R114, R106 ;  /* 0x00000072796a7223 */ /* 0x040fe2000000006a */
[C---:B------:R-:W-:Y:S01]  /*7510*/  FFMA R107, R121.reuse, R115, R107 ;  /* 0x00000073796b7223 */ /* 0x040fe2000000006b */
[----:B------:R-:W-:Y:S01]  /*7520*/  FFMA R108, R121, R116, R108 ;  /* 0x00000074796c7223 */ /* 0x000fe2000000006c */
[----:B------:R-:W-:Y:S01]  /*7530*/  F2FP.F16.F32.PACK_AB R127, R105, R104 ;  /* 0x00000068697f723e */ /* 0x000fe200000000ff */
[C---:B------:R-:W-:Y:S01]  /*7540*/  FFMA R109, R121.reuse, R117, R109 ;  /* 0x00000075796d7223 */ /* 0x040fe2000000006d */
[----:B------:R-:W-:Y:S01]  /*7550*/  FFMA R110, R121, R118, R110 ;  /* 0x00000076796e7223 */ /* 0x000fe2000000006e */
[----:B------:R-:W-:Y:S01]  /*7560*/  F2FP.F16.F32.PACK_AB R20, R107, R106 ;  /* 0x0000006a6b14723e */ /* 0x000fe200000000ff */
[----:B------:R-:W-:Y:S01]  /*7570*/  FFMA R111, R121, R119, R111 ;  /* 0x00000077796f7223 */ /* 0x000fe2000000006f */
[----:B------:R-:W-:Y:S01]  /*7580*/  HADD2.F32 R133, -RZ, R136.H1_H1 ;  /* 0x30000088ff857230 */ /* 0x000fe20000004100 */
[----:B------:R-:W-:Y:S01]  /*7590*/  F2FP.F16.F32.PACK_AB R21, R109, R108 ;  /* 0x0000006c6d15723e */ /* 0x000fe200000000ff */
[C---:B------:R-:W-:Y:S01]  /*75a0*/  FFMA R112, R121.reuse, R130, R112 ;  /* 0x0000008279707223 */ /* 0x040fe20000000070 */
[----:B------:R-:W-:Y:S01]  /*75b0*/  FFMA R113, R121, R131, R113 ;  /* 0x0000008379717223 */ /* 0x000fe20000000071 */
[----:B------:R-:W-:Y:S01]  /*75c0*/  F2FP.F16.F32.PACK_AB R22, R111, R110 ;  /* 0x0000006e6f16723e */ /* 0x000fe200000000ff */
[C---:B------:R-:W-:Y:S01]  /*75d0*/  FFMA R88, R121.reuse, R132, R88 ;  /* 0x0000008479587223 */ /* 0x040fe20000000058 */
[----:B------:R-:W-:Y:S02]  /*75e0*/  HADD2.F32 R136, -RZ, R138.H0_H0 ;  /* 0x2000008aff887230 */ /* 0x000fe40000004100 */
[----:B------:R-:W-:Y:S01]  /*75f0*/  FFMA R89, R121, R133, R89 ;  /* 0x0000008579597223 */ /* 0x000fe20000000059 */
[----:B------:R-:W-:Y:S01]  /*7600*/  F2FP.F16.F32.PACK_AB R23, R113, R112 ;  /* 0x000000707117723e */ /* 0x000fe200000000ff */
[C---:B------:R-:W-:Y:S01]  /*7610*/  FFMA R90, R121.reuse, R134, R90 ;  /* 0x00000086795a7223 */ /* 0x040fe2000000005a */
[--C-:B------:R-:W-:Y:S02]  /*7620*/  HADD2.F32 R138, -RZ, R139.reuse.H0_H0 ;  /* 0x2000008bff8a7230 */ /* 0x100fe40000004100 */
[----:B------:R-:W-:Y:S01]  /*7630*/  FFMA R91, R121, R135, R91 ;  /* 0x00000087795b7223 */ /* 0x000fe2000000005b */
[----:B------:R-:W-:Y:S01]  /*7640*/  HADD2.F32 R139, -RZ, R139.H1_H1 ;  /* 0x3000008bff8b7230 */ /* 0x000fe20000004100 */
[----:B------:R-:W-:Y:S01]  /*7650*/  F2FP.F16.F32.PACK_AB R88, R89, R88 ;  /* 0x000000585958723e */ /* 0x000fe200000000ff */
[C---:B------:R-:W-:Y:S01]  /*7660*/  FFMA R92, R121.reuse, R136, R92 ;  /* 0x00000088795c7223 */ /* 0x040fe2000000005c */
        /* <DEDUP_REMOVED lines=22> */
[C---:B------:R-:W-:Y:S01]  /*77d0*/  SHF.L.U32 R221, R238.reuse, 0x4, RZ ;  /* 0x00000004eedd7819 */ /* 0x040fe200000006ff */
[----:B------:R-:W-:Y:S01]  /*77e0*/  FFMA R76, R121, R152, R76 ;  /* 0x00000098794c7223 */ /* 0x000fe2000000004c */
[----:B------:R-:W-:Y:S01]  /*77f0*/  F2FP.F16.F32.PACK_AB R72, R73, R72 ;  /* 0x000000484948723e */ /* 0x000fe200000000ff */
[----:B------:R-:W-:Y:S01]  /*7800*/  FFMA R77, R121, R153, R77 ;  /* 0x00000099794d7223 */ /* 0x000fe2000000004d */
[----:B------:R-:W-:Y:S01]  /*7810*/  F2FP.F16.F32.PACK_AB R73, R75, R74 ;  /* 0x0000004a4b49723e */ /* 0x000fe200000000ff */
[C---:B------:R-:W-:Y:S01]  /*7820*/  FFMA R78, R121.reuse, R154, R78 ;  /* 0x0000009a794e7223 */ /* 0x040fe2000000004e */
[----:B------:R-:W-:Y:S01]  /*7830*/  FFMA R79, R121, R155, R79 ;  /* 0x0000009b794f7223 */ /* 0x000fe2000000004f */
[----:B------:R-:W-:Y:S01]  /*7840*/  LOP3.LUT R221, R221, 0x600, RZ, 0xc0, !PT ;  /* 0x00000600dddd7812 */ /* 0x000fe200078ec0ff */
[----:B------:R-:W-:Y:S01]  /*7850*/  FFMA R80, R121, R156, R80 ;  /* 0x0000009c79507223 */ /* 0x000fe20000000050 */
[----:B------:R-:W-:Y:S01]  /*7860*/  F2FP.F16.F32.PACK_AB R74, R77, R76 ;  /* 0x0000004c4d4a723e */ /* 0x000fe200000000ff */
[----:B------:R-:W-:Y:S01]  /*7870*/  FFMA R81, R121, R157, R81 ;  /* 0x0000009d79517223 */ /* 0x000fe20000000051 */
[----:B------:R-:W-:Y:S01]  /*7880*/  F2FP.F16.F32.PACK_AB R75, R79, R78 ;  /* 0x0000004e4f4b723e */ /* 0x000fe200000000ff */
[C---:B------:R-:W-:Y:S01]  /*7890*/  FFMA R82, R121.reuse, R158, R82 ;  /* 0x0000009e79527223 */ /* 0x040fe20000000052 */
[----:B------:R-:W-:Y:S01]  /*78a0*/  FFMA R83, R121, R159, R83 ;  /* 0x0000009f79537223 */ /* 0x000fe20000000053 */
[----:B------:R-:W-:Y:S01]  /*78b0*/  LOP3.LUT R221, R221, 0x20, R240, 0xf8, !PT ;  /* 0x00000020dddd7812 */ /* 0x000fe200078ef8f0 */
[C---:B------:R-:W-:Y:S01]  /*78c0*/  FFMA R84, R121.reuse, R160, R84 ;  /* 0x000000a079547223 */ /* 0x040fe20000000054 */
[----:B------:R-:W-:Y:S01]  /*78d0*/  SHF.L.U32 R220, R238, 0x2, RZ ;  /* 0x00000002eedc7819 */ /* 0x000fe200000006ff */
[----:B------:R-:W-:Y:S01]  /*78e0*/  FFMA R85, R121, R161, R85 ;  /* 0x000000a179557223 */ /* 0x000fe20000000055 */
[----:B------:R-:W-:Y:S01]  /*78f0*/  F2FP.F16.F32.PACK_AB R80, R81, R80 ;  /* 0x000000505150723e */ /* 0x000fe200000000ff */
[----:B------:R-:W-:Y:S01]  /*7900*/  FFMA R86, R121, R162, R86 ;  /* 0x000000a279567223 */ /* 0x000fe20000000056 */
[--C-:B------:R-:W-:Y:S01]  /*7910*/  HADD2.F32 R166, -RZ, R169.reuse.H0_H0 ;  /* 0x200000a9ffa67230 */ /* 0x100fe20000004100 */
[----:B------:R-:W-:Y:S01]  /*7920*/  F2FP.F16.F32.PACK_AB R81, R83, R82 ;  /* 0x000000525351723e */ /* 0x000fe200000000ff */
[----:B------:R-:W-:Y:S01]  /*7930*/  FFMA R87, R121, R163, R87 ;  /* 0x000000a379577223 */ /* 0x000fe20000000057 */
[----:B------:R-:W-:Y:S01]  /*7940*/  F2FP.F16.F32.PACK_AB R82, R85, R84 ;  /* 0x000000545552723e */ /* 0x000fe200000000ff */
[C---:B------:R-:W-:Y:S01]  /*7950*/  FFMA R56, R121.reuse, R164, R56 ;  /* 0x000000a479387223 */ /* 0x040fe20000000038 */
[----:B------:R-:W-:Y:S01]  /*7960*/  FFMA R57, R121, R165, R57 ;  /* 0x000000a579397223 */ /* 0x000fe20000000039 */
[----:B------:R-:W-:Y:S01]  /*7970*/  HADD2.F32 R167, -RZ, R169.H1_H1 ;  /* 0x300000a9ffa77230 */ /* 0x000fe20000004100 */
[----:B------:R-:W-:Y:S01]  /*7980*/  F2FP.F16.F32.PACK_AB R83, R87, R86 ;  /* 0x000000565753723e */ /* 0x000fe200000000ff */
[C---:B------:R-:W-:Y:S01]  /*7990*/  FMUL R58, R120.reuse, R58 ;  /* 0x0000003a783a7220 */ /* 0x040fe20000400000 */
[----:B------:R-:W-:Y:S01]  /*79a0*/  LOP3.LUT R240, R221, 0x100, R240, 0xf8, !PT ;  /* 0x00000100ddf07812 */ /* 0x000fe200078ef8f0 */
[--C-:B------:R-:W-:Y:S01]  /*79b0*/  HADD2.F32 R168, -RZ, R170.reuse.H0_H0 ;  /* 0x200000aaffa87230 */ /* 0x100fe20000004100 */
[----:B------:R-:W-:Y:S01]  /*79c0*/  LOP3.LUT R239, R239, 0x18, R220, 0x78, !PT ;  /* 0x00000018efef7812 */ /* 0x000fe200078e78dc */
[----:B------:R-:W-:Y:S01]  /*79d0*/  FFMA R58, R121, R166, R58 ;  /* 0x000000a6793a7223 */ /* 0x000fe2000000003a */
[----:B------:R-:W-:Y:S01]  /*79e0*/  F2FP.F16.F32.PACK_AB R56, R57, R56 ;  /* 0x000000383938723e */ /* 0x000fe200000000ff */
[C---:B------:R-:W-:Y:S01]  /*79f0*/  FMUL R59, R120.reuse, R59 ;  /* 0x0000003b783b7220 */ /* 0x040fe20000400000 */
[----:B------:R-:W-:Y:S02]  /*7a00*/  HADD2.F32 R169, -RZ, R170.H1_H1 ;  /* 0x300000aaffa97230 */ /* 0x000fe40000004100 */
[C---:B------:R-:W-:Y:S01]  /*7a10*/  FMUL R60, R120.reuse, R60 ;  /* 0x0000003c783c7220 */ /* 0x040fe20000400000 */
[--C-:B------:R-:W-:Y:S02]  /*7a20*/  HADD2.F32 R170, -RZ, R171.reuse.H0_H0 ;  /* 0x200000abffaa7230 */ /* 0x100fe40000004100 */
[C---:B------:R-:W-:Y:S01]  /*7a30*/  FFMA R59, R121.reuse, R167, R59 ;  /* 0x000000a7793b7223 */ /* 0x040fe2000000003b */
[C---:B------:R-:W-:Y:S01]  /*7a40*/  FMUL R61, R120.reuse, R61 ;  /* 0x0000003d783d7220 */ /* 0x040fe20000400000 */
[C---:B------:R-:W-:Y:S01]  /*7a50*/  FFMA R60, R121.reuse, R168, R60 ;  /* 0x000000a8793c7223 */ /* 0x040fe2000000003c */
[----:B------:R-:W-:Y:S02]  /*7a60*/  HADD2.F32 R171, -RZ, R171.H1_H1 ;  /* 0x300000abffab7230 */ /* 0x000fe40000004100 */
[----:B------:R-:W-:Y:S01]  /*7a70*/  FMUL R62, R120, R62 ;  /* 0x0000003e783e7220 */ /* 0x000fe20000400000 */
[----:B------:R-:W-:Y:S01]  /*7a80*/  LOP3.LUT R123, R240, R239, RZ, 0xfc, !PT ;  /* 0x000000eff07b7212 */ /* 0x000fe200078efcff */
[C---:B------:R-:W-:Y:S01]  /*7a90*/  FFMA R61, R121.reuse, R169, R61 ;  /* 0x000000a9793d7223 */ /* 0x040fe2000000003d */
[----:B------:R-:W-:Y:S01]  /*7aa0*/  MOV R122, UR45 ;  /* 0x0000002d007a7c02 */ /* 0x000fe20008000f00 */
[----:B------:R-:W-:Y:S01]  /*7ab0*/  FFMA R62, R121, R170, R62 ;  /* 0x000000aa793e7223 */ /* 0x000fe2000000003e */
[----:B------:R-:W-:Y:S01]  /*7ac0*/  F2FP.F16.F32.PACK_AB R57, R59, R58 ;  /* 0x0000003a3b39723e */ /* 0x000fe200000000ff */
[----:B------:R-:W-:Y:S01]  /*7ad0*/  FMUL R63, R120, R63 ;  /* 0x0000003f783f7220 */ /* 0x000fe20000400000 */
[--C-:B------:R-:W-:Y:S01]  /*7ae0*/  HADD2.F32 R172, -RZ, R176.reuse.H0_H0 ;  /* 0x200000b0ffac7230 */ /* 0x100fe20000004100 */
[----:B------:R-:W-:Y:S01]  /*7af0*/  F2FP.F16.F32.PACK_AB R58, R61, R60 ;  /* 0x0000003c3d3a723e */ /* 0x000fe200000000ff */
[----:B------:R-:W-:Y:S02]  /*7b00*/  IMAD R123, R122, 0x3800, R123 ;  /* 0x000038007a7b7824 */ /* 0x000fe400078e027b */
[----:B------:R-:W-:Y:S01]  /*7b10*/  FFMA R63, R121, R171, R63 ;  /* 0x000000ab793f7223 */ /* 0x000fe2000000003f */
[C---:B------:R-:W-:Y:S01]  /*7b20*/  FMUL R64, R120.reuse, R64 ;  /* 0x0000004078407220 */ /* 0x040fe20000400000 */
[----:B------:R-:W-:Y:S01]  /*7b30*/  HADD2.F32 R173, -RZ, R176.H1_H1 ;  /* 0x300000b0ffad7230 */ /* 0x000fe20000004100 */
[----:B------:R-:W-:Y:S01]  /*7b40*/  UMOV UR7, 0x400 ;  /* 0x0000040000077882 */ /* 0x000fe20000000000 */
[C---:B------:R-:W-:Y:S01]  /*7b50*/  FMUL R65, R120.reuse, R65 ;  /* 0x0000004178417220 */ /* 0x040fe20000400000 */
[--C-:B------:R-:W-:Y:S01]  /*7b60*/  HADD2.F32 R174, -RZ, R177.reuse.H0_H0 ;  /* 0x200000b1ffae7230 */ /* 0x100fe20000004100 */
[----:B------:R-:W-:Y:S01]  /*7b70*/  F2FP.F16.F32.PACK_AB R59, R63, R62 ;  /* 0x0000003e3f3b723e */ /* 0x000fe200000000ff */
[----:B------:R-:W-:Y:S01]  /*7b80*/  ULEA UR7, UR6, UR7, 0x18 ;  /* 0x0000000706077291 */ /* 0x000fe2000f8ec0ff */
[C---:B------:R-:W-:Y:S01]  /*7b90*/  FFMA R64, R121.reuse, R172, R64 ;  /* 0x000000ac79407223 */ /* 0x040fe20000000040 */
[----:B------:R-:W-:Y:S01]  /*7ba0*/  FFMA R65, R121, R173, R65 ;  /* 0x000000ad79417223 */ /* 0x000fe20000000041 */
[C---:B------:R-:W-:Y:S01]  /*7bb0*/  FMUL R66, R120.reuse, R66 ;  /* 0x0000004278427220 */ /* 0x040fe20000400000 */
[----:B------:R-:W-:Y:S02]  /*7bc0*/  HADD2.F32 R175, -RZ, R177.H1_H1 ;  /* 0x300000b1ffaf7230 */ /* 0x000fe40000004100 */
[----:B------:R-:W-:Y:S01]  /*7bd0*/  FMUL R67, R120, R67 ;  /* 0x0000004378437220 */ /* 0x000fe20000400000 */
[--C-:B------:R-:W-:Y:S01]  /*7be0*/  HADD2.F32 R176, -RZ, R178.reuse.H0_H0 ;  /* 0x200000b2ffb07230 */ /* 0x100fe20000004100 */
[----:B------:R-:W-:Y:S01]  /*7bf0*/  LEA R0, R123, UR7, 0x1 ;  /* 0x000000077b007c11 */ /* 0x000fe2000f8e08ff */
[----:B------:R-:W-:Y:S01]  /*7c00*/  FFMA R66, R121, R174, R66 ;  /* 0x000000ae79427223 */ /* 0x000fe20000000042 */
[----:B------:R-:W-:Y:S01]  /*7c10*/  F2FP.F16.F32.PACK_AB R64, R65, R64 ;  /* 0x000000404140723e */ /* 0x000fe200000000ff */
[----:B------:R-:W-:Y:S01]  /*7c20*/  FFMA R67, R121, R175, R67 ;  /* 0x000000af79437223 */ /* 0x000fe20000000043 */
[C---:B------:R-:W-:Y:S01]  /*7c30*/  IADD3 R122, PT, PT, R0.reuse, 0x200, RZ ;  /* 0x00000200007a7810 */ /* 0x040fe20007ffe0ff */
[----:B------:R1:W-:Y:S01]  /*7c40*/  STSM.16.M88.4 [R0+0x200], R124 ;  /* 0x0002007c00007844 */ /* 0x0003e20000000200 */
[----:B------:R-:W-:Y:S01]  /*7c50*/  IADD3 R3, PT, PT, R0, 0x220, RZ ;  /* 0x0000022000037810 */ /* 0x000fe20007ffe0ff */
[----:B------:R-:W-:Y:S01]  /*7c60*/  FMUL R68, R120, R68 ;  /* 0x0000004478447220 */ /* 0x000fe20000400000 */
[----:B------:R-:W-:Y:S01]  /*7c70*/  HADD2.F32 R177, -RZ, R178.H1_H1 ;  /* 0x300000b2ffb17230 */ /* 0x000fe20000004100 */
[----:B------:R-:W-:Y:S01]  /*7c80*/  @P0 IADD3 R3, PT, PT, R122, -0x20, RZ ;  /* 0xffffffe07a030810 */ /* 0x000fe20007ffe0ff */
[C---:B------:R-:W-:Y:S01]  /*7c90*/  FMUL R69, R120.reuse, R69 ;  /* 0x0000004578457220 */ /* 0x040fe20000400000 */
[--C-:B------:R-:W-:Y:S01]  /*7ca0*/  HADD2.F32 R178, -RZ, R179.reuse.H0_H0 ;  /* 0x200000b3ffb27230 */ /* 0x100fe20000004100 */
[----:B------:R-:W-:Y:S01]  /*7cb0*/  F2FP.F16.F32.PACK_AB R65, R67, R66 ;  /* 0x000000424341723e */ /* 0x000fe200000000ff */
[C---:B------:R-:W-:Y:S01]  /*7cc0*/  FFMA R68, R121.reuse, R176, R68 ;  /* 0x000000b079447223 */ /* 0x040fe20000000044 */
[----:B------:R1:W-:Y:S01]  /*7cd0*/  STSM.16.M88.4 [R3], R20 ;  /* 0x0000001403007844 */ /* 0x0003e20000000200 */
[----:B------:R-:W-:Y:S01]  /*7ce0*/  FFMA R69, R121, R177, R69 ;  /* 0x000000b179457223 */ /* 0x000fe20000000045 */
[C---:B------:R-:W-:Y:S01]  /*7cf0*/  FMUL R70, R120.reuse, R70 ;  /* 0x0000004678467220 */ /* 0x040fe20000400000 */
[----:B------:R-:W-:Y:S05]  /*7d00*/  HADD2.F32 R179, -RZ, R179.H1_H1 ;  /* 0x300000b3ffb37230 */ /* 0x000fea0000004100 */
[----:B------:R1:W-:Y:S01]  /*7d10*/  STSM.16.M88.4 [R0+0x1200], R88 ;  /* 0x0012005800007844 */ /* 0x0003e20000000200 */
[C---:B------:R-:W-:Y:S01]  /*7d20*/  FMUL R71, R120.reuse, R71 ;  /* 0x0000004778477220 */ /* 0x040fe20000400000 */
[--C-:B------:R-:W-:Y:S01]  /*7d30*/  HADD2.F32 R180, -RZ, R184.reuse.H0_H0 ;  /* 0x200000b8ffb47230 */ /* 0x100fe20000004100 */
[----:B------:R-:W-:Y:S05]  /*7d40*/  F2FP.F16.F32.PACK_AB R66, R69, R68 ;  /* 0x000000444542723e */ /* 0x000fea00000000ff */
[----:B------:R1:W-:Y:S01]  /*7d50*/  STSM.16.M88.4 [R3+0x1000], R96 ;  /* 0x0010006003007844 */ /* 0x0003e20000000200 */
[C---:B------:R-:W-:Y:S01]  /*7d60*/  FFMA R70, R121.reuse, R178, R70 ;  /* 0x000000b279467223 */ /* 0x040fe20000000046 */
[----:B------:R-:W-:Y:S01]  /*7d70*/  FFMA R71, R121, R179, R71 ;  /* 0x000000b379477223 */ /* 0x000fe20000000047 */
[----:B------:R-:W-:Y:S05]  /*7d80*/  HADD2.F32 R181, -RZ, R184.H1_H1 ;  /* 0x300000b8ffb57230 */ /* 0x000fea0000004100 */
[----:B------:R1:W-:Y:S01]  /*7d90*/  STSM.16.M88.4 [R0+0x2200], R72 ;  /* 0x0022004800007844 */ /* 0x0003e20000000200 */
[C---:B------:R-:W-:Y:S01]  /*7da0*/  FMUL R40, R120.reuse, R40 ;  /* 0x0000002878287220 */ /* 0x040fe20000400000 */
[--C-:B------:R-:W-:Y:S01]  /*7db0*/  HADD2.F32 R182, -RZ, R185.reuse.H0_H0 ;  /* 0x200000b9ffb67230 */ /* 0x100fe20000004100 */
[----:B------:R-:W-:Y:S05]  /*7dc0*/  F2FP.F16.F32.PACK_AB R67, R71, R70 ;  /* 0x000000464743723e */ /* 0x000fea00000000ff */
[----:B------:R1:W-:Y:S01]  /*7dd0*/  STSM.16.M88.4 [R3+0x2000], R80 ;  /* 0x0020005003007844 */ /* 0x0003e20000000200 */
[C---:B------:R-:W-:Y:S01]  /*7de0*/  FFMA R40, R121.reuse, R180, R40 ;  /* 0x000000b479287223 */ /* 0x040fe20000000028 */
[C---:B------:R-:W-:Y:S01]  /*7df0*/  FMUL R41, R120.reuse, R41 ;  /* 0x0000002978297220 */ /* 0x040fe20000400000 */
[----:B------:R-:W-:Y:S05]  /*7e00*/  HADD2.F32 R183, -RZ, R185.H1_H1 ;  /* 0x300000b9ffb77230 */ /* 0x000fea0000004100 */
[----:B------:R1:W-:Y:S01]  /*7e10*/  STSM.16.M88.4 [R0+0x3200], R56 ;  /* 0x0032003800007844 */ /* 0x0003e20000000200 */
[C---:B------:R-:W-:Y:S01]  /*7e20*/  FMUL R42, R120.reuse, R42 ;  /* 0x0000002a782a7220 */ /* 0x040fe20000400000 */
[C---:B------:R-:W-:Y:S01]  /*7e30*/  FFMA R41, R121.reuse, R181, R41 ;  /* 0x000000b579297223 */ /* 0x040fe20000000029 */
[--C-:B------:R-:W-:Y:S05]  /*7e40*/  HADD2.F32 R184, -RZ, R186.reuse.H0_H0 ;  /* 0x200000baffb87230 */ /* 0x100fea0000004100 */
[----:B------:R1:W-:Y:S01]  /*7e50*/  STSM.16.M88.4 [R3+0x3000], R64 ;  /* 0x0030004003007844 */ /* 0x0003e20000000200 */
[----:B------:R-:W-:Y:S01]  /*7e60*/  FFMA R42, R121, R182, R42 ;  /* 0x000000b6792a7223 */ /* 0x000fe2000000002a */
[C---:B------:R-:W-:Y:S01]  /*7e70*/  FMUL R43, R120.reuse, R43 ;  /* 0x0000002b782b7220 */ /* 0x040fe20000400000 */
[----:B------:R-:W-:Y:S01]  /*7e80*/  F2FP.F16.F32.PACK_AB R40, R41, R40 ;  /* 0x000000282928723e */ /* 0x000fe200000000ff */
[----:B------:R-:W-:Y:S02]  /*7e90*/  HADD2.F32 R185, -RZ, R186.H1_H1 ;  /* 0x300000baffb97230 */ /* 0x000fe40000004100 */
[C---:B------:R-:W-:Y:S01]  /*7ea0*/  FMUL R44, R120.reuse, R44 ;  /* 0x0000002c782c7220 */ /* 0x040fe20000400000 */
[C---:B------:R-:W-:Y:S01]  /*7eb0*/  FFMA R43, R121.reuse, R183, R43 ;  /* 0x000000b7792b7223 */ /* 0x040fe2000000002b */
[--C-:B------:R-:W-:Y:S02]  /*7ec0*/  HADD2.F32 R186, -RZ, R187.reuse.H0_H0 ;  /* 0x200000bbffba7230 */ /* 0x100fe40000004100 */
[C---:B------:R-:W-:Y:S01]  /*7ed0*/  FMUL R45, R120.reuse, R45 ;  /* 0x0000002d782d7220 */ /* 0x040fe20000400000 */
[----:B------:R-:W-:Y:S01]  /*7ee0*/  FFMA R44, R121, R184, R44 ;  /* 0x000000b8792c7223 */ /* 0x000fe2000000002c */
[----:B------:R-:W-:Y:S01]  /*7ef0*/  HADD2.F32 R187, -RZ, R187.H1_H1 ;  /* 0x300000bbffbb7230 */ /* 0x000fe20000004100 */
[----:B------:R-:W-:Y:S01]  /*7f00*/  F2FP.F16.F32.PACK_AB R41, R43, R42 ;  /* 0x0000002a2b29723e */ /* 0x000fe200000000ff */
[----:B------:R-:W-:Y:S01]  /*7f10*/  FFMA R45, R121, R185, R45 ;  /* 0x000000b9792d7223 */ /* 0x000fe2000000002d */
[C---:B------:R-:W-:Y:S01]  /*7f20*/  FMUL R46, R120.reuse, R46 ;  /* 0x0000002e782e7220 */ /* 0x040fe20000400000 */
[C---:B------:R-:W-:Y:S01]  /*7f30*/  FMUL R47, R120.reuse, R47 ;  /* 0x0000002f782f7220 */ /* 0x040fe20000400000 */
[--C-:B------:R-:W-:Y:S02]  /*7f40*/  HADD2.F32 R188, -RZ, R192.reuse.H0_H0 ;  /* 0x200000c0ffbc7230 */ /* 0x100fe40000004100 */
[C---:B------:R-:W-:Y:S01]  /*7f50*/  FMUL R48, R120.reuse, R48 ;  /* 0x0000003078307220 */ /* 0x040fe20000400000 */
[----:B------:R-:W-:Y:S01]  /*7f60*/  HADD2.F32 R189, -RZ, R192.H1_H1 ;  /* 0x300000c0ffbd7230 */ /* 0x000fe20000004100 */
[----:B------:R-:W-:Y:S01]  /*7f70*/  F2FP.F16.F32.PACK_AB R42, R45, R44 ;  /* 0x0000002c2d2a723e */ /* 0x000fe200000000ff */
[C---:B------:R-:W-:Y:S01]  /*7f80*/  FFMA R46, R121.reuse, R186, R46 ;  /* 0x000000ba792e7223 */ /* 0x040fe2000000002e */
[C---:B------:R-:W-:Y:S01]  /*7f90*/  FFMA R47, R121.reuse, R187, R47 ;  /* 0x000000bb792f7223 */ /* 0x040fe2000000002f */
[----:B------:R-:W-:Y:S01]  /*7fa0*/  FFMA R48, R121, R188, R48 ;  /* 0x000000bc79307223 */ /* 0x000fe20000000030 */
[C---:B------:R-:W-:Y:S01]  /*7fb0*/  FMUL R49, R120.reuse, R49 ;  /* 0x0000003178317220 */ /* 0x040fe20000400000 */
[--C-:B------:R-:W-:Y:S02]  /*7fc0*/  HADD2.F32 R190, -RZ, R193.reuse.H0_H0 ;  /* 0x200000c1ffbe7230 */ /* 0x100fe40000004100 */
[C---:B------:R-:W-:Y:S01]  /*7fd0*/  FMUL R50, R120.reuse, R50 ;  /* 0x0000003278327220 */ /* 0x040fe20000400000 */
[----:B------:R-:W-:Y:S01]  /*7fe0*/  HADD2.F32 R191, -RZ, R193.H1_H1 ;  /* 0x300000c1ffbf7230 */ /* 0x000fe20000004100 */
[----:B------:R-:W-:Y:S01]  /*7ff0*/  F2FP.F16.F32.PACK_AB R43, R47, R46 ;  /* 0x0000002e2f2b723e */ /* 0x000fe200000000ff */
[C---:B------:R-:W-:Y:S01]  /*8000*/  FFMA R49, R121.reuse, R189, R49 ;  /* 0x000000bd79317223 */ /* 0x040fe20000000031 */
[----:B------:R-:W-:Y:S01]  /*8010*/  FFMA R50, R121, R190, R50 ;  /* 0x000000be79327223 */ /* 0x000fe20000000032 */
[C---:B------:R-:W-:Y:S01]  /*8020*/  FMUL R51, R120.reuse, R51 ;  /* 0x0000003378337220 */ /* 0x040fe20000400000 */
[--C-:B------:R-:W-:Y:S01]  /*8030*/  HADD2.F32 R192, -RZ, R194.reuse.H0_H0 ;  /* 0x200000c2ffc07230 */ /* 0x100fe20000004100 */
[----:B------:R1:W-:Y:S01]  /*8040*/  STSM.16.M88.4 [R0+0x4200], R40 ;  /* 0x0042002800007844 */ /* 0x0003e20000000200 */
[----:B------:R-:W-:Y:S01]  /*8050*/  F2FP.F16.F32.PACK_AB R48, R49, R48 ;  /* 0x000000303130723e */ /* 0x000fe200000000ff */
[----:B------:R-:W-:Y:S01]  /*8060*/  FFMA R51, R121, R191, R51 ;  /* 0x000000bf79337223 */ /* 0x000fe20000000033 */
[C---:B------:R-:W-:Y:S01]  /*8070*/  FMUL R52, R120.reuse, R52 ;  /* 0x0000003478347220 */ /* 0x040fe20000400000 */
[----:B------:R-:W-:Y:S02]  /*8080*/  HADD2.F32 R193, -RZ, R194.H1_H1 ;  /* 0x300000c2ffc17230 */ /* 0x000fe40000004100 */
[C---:B------:R-:W-:Y:S01]  /*8090*/  FMUL R53, R120.reuse, R53 ;  /* 0x0000003578357220 */ /* 0x040fe20000400000 */
[--C-:B------:R-:W-:Y:S01]  /*80a0*/  HADD2.F32 R194, -RZ, R195.reuse.H0_H0 ;  /* 0x200000c3ffc27230 */ /* 0x100fe20000004100 */
[----:B------:R-:W-:Y:S01]  /*80b0*/  F2FP.F16.F32.PACK_AB R49, R51, R50 ;  /* 0x000000323331723e */ /* 0x000fe200000000ff */
[C---:B------:R-:W-:Y:S01]  /*80c0*/  FFMA R52, R121.reuse, R192, R52 ;  /* 0x000000c079347223 */ /* 0x040fe20000000034 */
        /* <DEDUP_REMOVED lines=8> */
[----:B------:R-:W-:Y:S02]  /*8150*/  HADD2.F32 R197, -RZ, R200.H1_H1 ;  /* 0x300000c8ffc57230 */ /* 0x000fe40000004100 */
[C---:B------:R-:W-:Y:S01]  /*8160*/  FMUL R24, R120.reuse, R24 ;  /* 0x0000001878187220 */ /* 0x040fe20000400000 */
[--C-:B------:R-:W-:Y:S02]  /*8170*/  HADD2.F32 R198, -RZ, R201.reuse.H0_H0 ;  /* 0x200000c9ffc67230 */ /* 0x100fe40000004100 */
[C---:B------:R-:W-:Y:S01]  /*8180*/  FMUL R25, R120.reuse, R25 ;  /* 0x0000001978197220 */ /* 0x040fe20000400000 */
[----:B------:R-:W-:Y:S01]  /*8190*/  F2FP.F16.F32.PACK_AB R51, R55, R54 ;  /* 0x000000363733723e */ /* 0x000fe200000000ff */
[C---:B------:R-:W-:Y:S01]  /*81a0*/  FFMA R24, R121.reuse, R196, R24 ;  /* 0x000000c479187223 */ /* 0x040fe20000000018 */
[----:B------:R-:W-:Y:S02]  /*81b0*/  HADD2.F32 R199, -RZ, R201.H1_H1 ;  /* 0x300000c9ffc77230 */ /* 0x000fe40000004100 */
[----:B------:R-:W-:Y:S01]  /*81c0*/  FFMA R25, R121, R197, R25 ;  /* 0x000000c579197223 */ /* 0x000fe20000000019 */
[C---:B------:R-:W-:Y:S01]  /*81d0*/  FMUL R26, R120.reuse, R26 ;  /* 0x0000001a781a7220 */ /* 0x040fe20000400000 */
[----:B------:R1:W-:Y:S01]  /*81e0*/  STSM.16.M88.4 [R3+0x4000], R48 ;  /* 0x0040003003007844 */ /* 0x0003e20000000200 */
[--C-:B------:R-:W-:Y:S02]  /*81f0*/  HADD2.F32 R200, -RZ, R202.reuse.H0_H0 ;  /* 0x200000caffc87230 */ /* 0x100fe40000004100 */
[C---:B------:R-:W-:Y:S01]  /*8200*/  FMUL R27, R120.reuse, R27 ;  /* 0x0000001b781b7220 */ /* 0x040fe20000400000 */
[----:B------:R-:W-:Y:S01]  /*8210*/  F2FP.F16.F32.PACK_AB R24, R25, R24 ;  /* 0x000000181918723e */ /* 0x000fe200000000ff */
[C---:B------:R-:W-:Y:S01]  /*8220*/  FFMA R26, R121.reuse, R198, R26 ;  /* 0x000000c6791a7223 */ /* 0x040fe2000000001a */
[----:B------:R-:W-:Y:S02]  /*8230*/  HADD2.F32 R201, -RZ, R202.H1_H1 ;  /* 0x300000caffc97230 */ /* 0x000fe40000004100 */
        /* <DEDUP_REMOVED lines=65> */
[C---:B------:R-:W-:Y:S01]  /*8650*/  FFMA R9, R121.reuse, R217, R9 ;  /* 0x000000d979097223 */ /* 0x040fe20000000009 */
[C---:B------:R-:W-:Y:S01]  /*8660*/  FMUL R10, R120.reuse, R10 ;  /* 0x0000000a780a7220 */ /* 0x040fe20000400000 */
[--C-:B------:R-:W-:Y:S02]  /*8670*/  HADD2.F32 R220, -RZ, R224.reuse.H0_H0 ;  /* 0x200000e0ffdc7230 */ /* 0x100fe40000004100 */
[C---:B------:R-:W-:Y:S01]  /*8680*/  FMUL R11, R120.reuse, R11 ;  /* 0x0000000b780b7220 */ /* 0x040fe20000400000 */
[----:B------:R-:W-:Y:S02]  /*8690*/  HADD2.F32 R221, -RZ, R224.H1_H1 ;  /* 0x300000e0ffdd7230 */ /* 0x000fe40000004100 */
[C---:B------:R-:W-:Y:S01]  /*86a0*/  FMUL R12, R120.reuse, R12 ;  /* 0x0000000c780c7220 */ /* 0x040fe20000400000 */
[--C-:B------:R-:W-:Y:S02]  /*86b0*/  HADD2.F32 R222, -RZ, R225.reuse.H0_H0 ;  /* 0x200000e1ffde7230 */ /* 0x100fe40000004100 */
[C---:B------:R-:W-:Y:S01]  /*86c0*/  FMUL R13, R120.reuse, R13 ;  /* 0x0000000d780d7220 */ /* 0x040fe20000400000 */
[C---:B------:R-:W-:Y:S01]  /*86d0*/  FFMA R10, R121.reuse, R218, R10 ;  /* 0x000000da790a7223 */ /* 0x040fe2000000000a */
[----:B------:R-:W-:Y:S02]  /*86e0*/  HADD2.F32 R223, -RZ, R225.H1_H1 ;  /* 0x300000e1ffdf7230 */ /* 0x000fe40000004100 */
[C---:B------:R-:W-:Y:S01]  /*86f0*/  FMUL R14, R120.reuse, R14 ;  /* 0x0000000e780e7220 */ /* 0x040fe20000400000 */
[C---:B------:R-:W-:Y:S01]  /*8700*/  FFMA R11, R121.reuse, R219, R11 ;  /* 0x000000db790b7223 */ /* 0x040fe2000000000b */
        /* <DEDUP_REMOVED lines=12> */
[----:B------:R-:W-:Y:S01]  /*87d0*/  FMUL R19, R120, R19 ;  /* 0x0000001378137220 */ /* 0x000fe20000400000 */
[C---:B------:R-:W-:Y:S01]  /*87e0*/  FFMA R16, R121.reuse, R224, R16 ;  /* 0x000000e079107223 */ /* 0x040fe20000000010 */
[C---:B------:R-:W-:Y:S01]  /*87f0*/  FFMA R17, R121.reuse, R225, R17 ;  /* 0x000000e179117223 */ /* 0x040fe20000000011 */
[C---:B------:R-:W-:Y:S01]  /*8800*/  FFMA R18, R121.reuse, R226, R18 ;  /* 0x000000e279127223 */ /* 0x040fe20000000012 */
[----:B------:R-:W-:Y:S01]  /*8810*/  FFMA R19, R121, R227, R19 ;  /* 0x000000e379137223 */ /* 0x000fe20000000013 */
[----:B------:R-:W-:Y:S01]  /*8820*/  F2FP.F16.F32.PACK_AB R6, R9, R8 ;  /* 0x000000080906723e */ /* 0x000fe200000000ff */
[----:B------:R-:W-:Y:S01]  /*8830*/  UIADD3 UR13, UPT, UPT, UR45, 0x1, URZ ;  /* 0x000000012d0d7890 */ /* 0x000fe2000fffe0ff */
[----:B------:R-:W-:Y:S01]  /*8840*/  F2FP.F16.F32.PACK_AB R7, R11, R10 ;  /* 0x0000000a0b07723e */ /* 0x000fe200000000ff */
[----:B------:R-:W-:Y:S01]  /*8850*/  UIADD3 UR12, UPT, UPT, UR39, 0x1, URZ ;  /* 0x00000001270c7890 */ /* 0x000fe2000fffe0ff */
[----:B------:R-:W-:Y:S01]  /*8860*/  F2FP.F16.F32.PACK_AB R12, R13, R12 ;  /* 0x0000000c0d0c723e */ /* 0x000fe200000000ff */
[----:B------:R-:W-:Y:S01]  /*8870*/  BSSY.RECONVERGENT B0, `(.L_x_104) ;  /* 0x0000034000007945 */ /* 0x000fe20003800200 */
[----:B------:R-:W-:Y:S01]  /*8880*/  F2FP.F16.F32.PACK_AB R13, R15, R14 ;  /* 0x0000000e0f0d723e */ /* 0x000fe200000000ff */
[----:B------:R1:W-:Y:S01]  /*8890*/  STSM.16.M88.4 [R0+0x6200], R4 ;  /* 0x0062000400007844 */ /* 0x0003e20000000200 */
[----:B------:R-:W-:Y:S02]  /*88a0*/  F2FP.F16.F32.PACK_AB R14, R17, R16 ;  /* 0x00000010110e723e */ /* 0x000fe400000000ff */
[----:B------:R-:W-:Y:S05]  /*88b0*/  F2FP.F16.F32.PACK_AB R15, R19, R18 ;  /* 0x00000012130f723e */ /* 0x000fea00000000ff */
[----:B------:R1:W-:Y:S01]  /*88c0*/  STSM.16.M88.4 [R3+0x6000], R12 ;  /* 0x0060000c03007844 */ /* 0x0003e20000000200 */
[----:B------:R-:W-:Y:S01]  /*88d0*/  @!PT LDS RZ, [RZ] ;  /* 0x00000000fffff984 */ /* 0x000fe20000000800 */
[----:B------:R-:W-:Y:S01]  /*88e0*/  @!PT LDS RZ, [RZ] ;  /* 0x00000000fffff984 */ /* 0x000fe20000000800 */
[----:B------:R-:W-:Y:S01]  /*88f0*/  @!PT LDS RZ, [RZ] ;  /* 0x00000000fffff984 */ /* 0x000fe20000000800 */
[----:B------:R-:W-:Y:S01]  /*8900*/  @!PT LDS RZ, [RZ] ;  /* 0x00000000fffff984 */ /* 0x000fe20000000800 */
[----:B------:R2:W-:Y:S07]  /*8910*/  MEMBAR.ALL.CTA ;  /* 0x0000000000007992 */ /* 0x0005ee0000008000 */
[----:B--2---:R-:W2:Y:S02]  /*8920*/  FENCE.VIEW.ASYNC.S ;  /* 0x00000000000073c6 */ /* 0x004ea40000000000 */
[----:B--2---:R-:W-:Y:S06]  /*8930*/  BAR.SYNC.DEFER_BLOCKING 0x1, 0x80 ;  /* 0x0042000000007b1d */ /* 0x004fec0000010000 */
[----:B------:R-:W-:Y:S05]  /*8940*/  @P2 BRA `(.L_x_105) ;  /* 0x0000000000982947 */ /* 0x000fea0003800000 */
[----:B------:R-:W2:Y:S01]  /*8950*/  LDCU.64 UR14, c[0x0][0x348] ;  /* 0x00006900ff0e77ac */ /* 0x000ea20008000a00 */
[----:B------:R-:W-:Y:S02]  /*8960*/  UIMAD UR6, UR45, 0x7000, UR7 ;  /* 0x000070002d0678a4 */ /* 0x000fe4000f8e0207 */
[----:B------:R-:W-:Y:S02]  /*8970*/  UIMAD UR9, UR47, 0xe0, URZ ;  /* 0x000000e02f0978a4 */ /* 0x000fe4000f8e02ff */
[----:B------:R-:W-:Y:S02]  /*8980*/  USHF.L.U32 UR10, UR46, 0x6, URZ ;  /* 0x000000062e0a7899 */ /* 0x000fe400080006ff */
[----:B------:R-:W-:Y:S01]  /*8990*/  UIADD3 UR8, UPT, UPT, UR6, 0x200, URZ ;  /* 0x0000020006087890 */ /* 0x000fe2000fffe0ff */
[----:B------:R-:W-:Y:S01]  /*89a0*/  UMOV UR11, UR36 ;  /* 0x00000024000b7c82 */ /* 0x000fe20008000000 */
[----:B------:R-:W-:Y:S02]  /*89b0*/  UIADD3 UR17, UPT, UPT, UR9, 0x20, URZ ;  /* 0x0000002009117890 */ /* 0x000fe4000fffe0ff */
[----:B------:R-:W-:Y:S01]  /*89c0*/  UIADD3 UR16, UPT, UPT, UR6, 0x1200, URZ ;  /* 0x0000120006107890 */ /* 0x000fe2000fffe0ff */
[----:B------:R-:W-:Y:S01]  /*89d0*/  UMOV UR19, UR36 ;  /* 0x0000002400137c82 */ /* 0x000fe20008000000 */
[----:B--2---:R-:W-:Y:S01]  /*89e0*/  UIADD3 UR4, UP0, UPT, UR14, 0x680, URZ ;  /* 0x000006800e047890 */ /* 0x004fe2000ff1e0ff */
[----:B------:R-:W-:Y:S01]  /*89f0*/  UMOV UR18, UR10 ;  /* 0x0000000a00127c82 */ /* 0x000fe20008000000 */
[----:B------:R-:W-:Y:S02]  /*8a00*/  UIADD3 UR29, UPT, UPT, UR9, 0x40, URZ ;  /* 0x00000040091d7890 */ /* 0x000fe4000fffe0ff */
[----:B------:R-:W-:Y:S02]  /*8a10*/  UIADD3.X UR5, UPT, UPT, URZ, UR15, URZ, UP0, !UPT ;  /* 0x0000000fff057290 */ /* 0x000fe400087fe4ff */
[----:B------:R-:W-:Y:S01]  /*8a20*/  UIADD3 UR28, UPT, UPT, UR6, 0x2200, URZ ;  /* 0x00002200061c7890 */ /* 0x000fe2000fffe0ff */
[----:B------:R-:W-:Y:S01]  /*8a30*/  UMOV UR31, UR36 ;  /* 0x00000024001f7c82 */ /* 0x000fe20008000000 */
[----:B------:R-:W-:Y:S01]  /*8a40*/  UMOV UR30, UR10 ;  /* 0x0000000a001e7c82 */ /* 0x000fe20008000000 */
[----:B------:R-:W-:Y:S02]  /*8a50*/  UIADD3 UR33, UPT, UPT, UR9, 0x60, URZ ;  /* 0x0000006009217890 */ /* 0x000fe4000fffe0ff */
[----:B------:R-:W-:Y:S02]  /*8a60*/  UIADD3 UR32, UPT, UPT, UR6, 0x3200, URZ ;  /* 0x0000320006207890 */ /* 0x000fe4000fffe0ff */
[----:B------:R2:W-:Y:S01]  /*8a70*/  UTMASTG.3D [UR8], [UR4] ;  /* 0x00000008040073b5 */ /* 0x0005e20008010000 */
[----:B------:R-:W-:Y:S01]  /*8a80*/  UMOV UR35, UR36 ;  /* 0x0000002400237c82 */ /* 0x000fe20008000000 */
[----:B------:R-:W-:Y:S01]  /*8a90*/  UMOV UR34, UR10 ;  /* 0x0000000a00227c82 */ /* 0x000fe20008000000 */
[----:B------:R-:W-:Y:S02]  /*8aa0*/  UIADD3 UR25, UPT, UPT, UR9, 0x80, URZ ;  /* 0x0000008009197890 */ /* 0x000fe4000fffe0ff */
[----:B------:R-:W-:Y:S01]  /*8ab0*/  UIADD3 UR24, UPT, UPT, UR6, 0x4200, URZ ;  /* 0x0000420006187890 */ /* 0x000fe2000fffe0ff */
[----:B------:R-:W-:Y:S01]  /*8ac0*/  UMOV UR27, UR36 ;  /* 0x00000024001b7c82 */ /* 0x000fe20008000000 */
[----:B------:R3:W-:Y:S01]  /*8ad0*/  UTMASTG.3D [UR16], [UR4] ;  /* 0x00000010040073b5 */ /* 0x0007e20008010000 */
[----:B------:R-:W-:Y:S01]  /*8ae0*/  UMOV UR26, UR10 ;  /* 0x0000000a001a7c82 */ /* 0x000fe20008000000 */
[----:B------:R-:W-:Y:S02]  /*8af0*/  UIADD3 UR21, UPT, UPT, UR9, 0xa0, URZ ;  /* 0x000000a009157890 */ /* 0x000fe4000fffe0ff */
[----:B------:R-:W-:Y:S01]  /*8b00*/  UIADD3 UR20, UPT, UPT, UR6, 0x5200, URZ ;  /* 0x0000520006147890 */ /* 0x000fe2000fffe0ff */
[----:B------:R-:W-:Y:S01]  /*8b10*/  UMOV UR23, UR36 ;  /* 0x0000002400177c82 */ /* 0x000fe20008000000 */
[----:B------:R-:W-:Y:S01]  /*8b20*/  UMOV UR22, UR10 ;  /* 0x0000000a00167c82 */ /* 0x000fe20008000000 */
[----:B------:R3:W-:Y:S01]  /*8b30*/  UTMASTG.3D [UR28], [UR4] ;  /* 0x0000001c040073b5 */ /* 0x0007e20008010000 */
[----:B------:R3:W-:Y:S01]  /*8b40*/  UTMASTG.3D [UR32], [UR4] ;  /* 0x00000020040073b5 */ /* 0x0007e20008010000 */
[----:B------:R3:W-:Y:S01]  /*8b50*/  UTMASTG.3D [UR24], [UR4] ;  /* 0x00000018040073b5 */ /* 0x0007e20008010000 */
[----:B--2---:R-:W-:Y:S02]  /*8b60*/  UIADD3 UR9, UPT, UPT, UR9, 0xc0, URZ ;  /* 0x000000c009097890 */ /* 0x004fe4000fffe0ff */
[----:B------:R-:W-:Y:S01]  /*8b70*/  UIADD3 UR8, UPT, UPT, UR6, 0x6200, URZ ;  /* 0x0000620006087890 */ /* 0x000fe2000fffe0ff */
[----:B------:R3:W-:Y:S08]  /*8b80*/  UTMASTG.3D [UR20], [UR4] ;  /* 0x00000014040073b5 */ /* 0x0007f00008010000 */
[----:B------:R3:W-:Y:S02]  /*8b90*/  UTMASTG.3D [UR8], [UR4] ;  /* 0x00000008040073b5 */ /* 0x0007e40008010000 */
[----:B---3--:R0:W-:Y:S02]  /*8ba0*/  UTMACMDFLUSH ;  /* 0x00000000000079b7 */ /* 0x0081e40000000000 */
.L_x_105:
[----:B------:R-:W-:Y:S05]  /*8bb0*/  BSYNC.RECONVERGENT B0 ;  /* 0x0000000000007941 */ /* 0x000fea0003800200 */
.L_x_104:
[----:B------:R-:W-:Y:S04]  /*8bc0*/  BSSY.RECONVERGENT B0, `(.L_x_106) ;  /* 0x0000003000007945 */ /* 0x000fe80003800200 */
[----:B------:R-:W-:Y:S05]  /*8bd0*/  @P1 BRA `(.L_x_107) ;  /* 0x0000000000041947 */ /* 0x000fea0003800000 */
[----:B------:R-:W-:Y:S04]  /*8be0*/  DEPBAR.LE SB0, 0x0 ;  /* 0x000080000000791a */ /* 0x000fe80000000000 */
.L_x_107:
[----:B------:R-:W-:Y:S05]  /*8bf0*/  BSYNC.RECONVERGENT B0 ;  /* 0x0000000000007941 */ /* 0x000fea0003800200 */
.L_x_106:
[----:B------:R-:W-:Y:S01]  /*8c00*/  BAR.SYNC.DEFER_BLOCKING 0x1, 0x80 ;  /* 0x0042000000007b1d */ /* 0x000fe20000010000 */
[----:B------:R-:W-:Y:S04]  /*8c10*/  UIADD3 UR50, UPT, UPT, UR50, 0x1, URZ ;  /* 0x0000000132327890 */ /* 0x000fe8000fffe0ff */
[----:B------:R-:W-:Y:S09]  /*8c20*/  UISETP.NE.AND UP0, UPT, UR50, URZ, UPT ;  /* 0x000000ff3200728c */ /* 0x000ff2000bf05270 */
[----:B------:R-:W-:Y:S05]  /*8c30*/  BRA.U !UP0, `(.L_x_108) ;  /* 0x0000000108287547 */ /* 0x000fea000b800000 */
[----:B-1----:R-:W1:Y:S01]  /*8c40*/  S2R R3, SR_CgaCtaId ;  /* 0x0000000000037919 */ /* 0x002e620000008800 */
[----:B------:R-:W-:Y:S01]  /*8c50*/  ISETP.NE.AND P0, PT, R237, RZ, PT ;  /* 0x000000ffed00720c */ /* 0x000fe20003f05270 */
[----:B------:R-:W-:Y:S01]  /*8c60*/  IMAD.U32 R0, RZ, RZ, UR49 ;  /* 0x00000031ff007e24 */ /* 0x000fe2000f8e00ff */
[----:B------:R-:W-:Y:S04]  /*8c70*/  UIADD3 UR4, UPT, UPT, UR49, 0x1, URZ ;  /* 0x0000000131047890 */ /* 0x000fe8000fffe0ff */
[----:B------:R-:W-:Y:S04]  /*8c80*/  UISETP.NE.AND UP0, UPT, UR4, 0x2, UPT ;  /* 0x000000020400788c */ /* 0x000fe8000bf05270 */
[----:B------:R-:W-:Y:S03]  /*8c90*/  USEL UR49, UR4, URZ, UP0 ;  /* 0x000000ff04317287 */ /* 0x000fe60008000000 */
[----:B------:R-:W-:Y:S05]  /*8ca0*/  @P0 LEA R0, R0, UR7, 0x3 ;  /* 0x0000000700000c11 */ /* 0x000fea000f8e18ff */
[----:B------:R-:W-:Y:S05]  /*8cb0*/  @P0 VIADD R0, R0, 0xa0 ;  /* 0x000000a000000836 */ /* 0x000fea0000000000 */
[----:B-1----:R-:W-:Y:S04]  /*8cc0*/  @P0 PRMT R0, R3, 0x654, R0 ;  /* 0x0000065403000816 */ /* 0x002fe80000000000 */
[----:B------:R2:W-:Y:S03]  /*8cd0*/  @P0 SYNCS.ARRIVE.TRANS64.RED.A1T0 RZ, [R0+URZ], RZ ;  /* 0x000000ff00ff09a7 */ /* 0x0005e600081004ff */
.L_x_108:
[----:B------:R-:W-:Y:S02]  /*8ce0*/  UISETP.NE.AND UP3, UPT, UR54, URZ, UPT ;  /* 0x000000ff3600728c */ /* 0x000fe4000bf65270 */
[----:B------:R-:W-:Y:S02]  /*8cf0*/  UISETP.NE.AND UP0, UPT, UR48, 0x2, UPT ;  /* 0x000000023000788c */ /* 0x000fe4000bf05270 */
[----:B------:R-:W-:Y:S02]  /*8d00*/  UISETP.NE.AND UP1, UPT, UR12, 0x4, UPT ;  /* 0x000000040c00788c */ /* 0x000fe4000bf25270 */
[----:B------:R-:W-:Y:S02]  /*8d10*/  UISETP.NE.AND UP2, UPT, UR13, 0x2, UPT ;  /* 0x000000020d00788c */ /* 0x000fe4000bf45270 */
[----:B------:R-:W-:Y:S02]  /*8d20*/  USEL UR6, URZ, 0x1, UP0 ;  /* 0x00000001ff067887 */ /* 0x000fe40008000000 */
[----:B------:R-:W-:Y:S02]  /*8d30*/  USEL UR5, URZ, 0x1, UP1 ;  /* 0x00000001ff057887 */ /* 0x000fe40008800000 */
[----:B------:R-:W-:Y:S02]  /*8d40*/  USEL UR4, URZ, 0x1, UP2 ;  /* 0x00000001ff047887 */ /* 0x000fe40009000000 */
[----:B------:R-:W-:Y:S02]  /*8d50*/  UIADD3 UR47, UPT, UPT, UR37, UR60, URZ ;  /* 0x0000003c252f7290 */ /* 0x000fe4000fffe0ff */
[----:B------:R-:W-:Y:S02]  /*8d60*/  UIADD3 UR46, UPT, UPT, UR38, UR61, URZ ;  /* 0x0000003d262e7290 */ /* 0x000fe4000fffe0ff */
[----:B------:R-:W-:Y:S02]  /*8d70*/  USEL UR18, UR48, URZ, UP0 ;  /* 0x000000ff30127287 */ /* 0x000fe40008000000 */
[----:B------:R-:W-:Y:S02]  /*8d80*/  USEL UR39, UR12, URZ, UP1 ;  /* 0x000000ff0c277287 */ /* 0x000fe40008800000 */
[----:B------:R-:W-:Y:S02]  /*8d90*/  USEL UR45, UR13, URZ, UP2 ;  /* 0x000000ff0d2d7287 */ /* 0x000fe40009000000 */
[----:B------:R-:W-:Y:S02]  /*8da0*/  ULOP3.LUT UR51, UR51, UR6, URZ, 0x3c, !UPT ;  /* 0x0000000633337292 */ /* 0x000fe4000f8e3cff */
[----:B------:R-:W-:Y:S02]  /*8db0*/  ULOP3.LUT UR52, UR52, UR5, URZ, 0x3c, !UPT ;  /* 0x0000000534347292 */ /* 0x000fe4000f8e3cff */
[----:B------:R-:W-:Y:S01]  /*8dc0*/  ULOP3.LUT UR53, UR53, UR4, URZ, 0x3c, !UPT ;  /* 0x0000000435357292 */ /* 0x000fe2000f8e3cff */
[----:B------:R-:W-:Y:S01]  /*8dd0*/  UMOV UR36, UR55 ;  /* 0x0000003700247c82 */ /* 0x000fe20008000000 */
[----:B------:R-:W-:Y:S10]  /*8de0*/  BRA.U UP3, `(.L_x_109) ;  /* 0xffffffc1034c7547 */ /* 0x000ff4000b83ffff */
[----:B------:R-:W-:-:S13]  /*8df0*/  R2UR UR4, R236 ;  /* 0x00000000ec0472ca */ /* 0x000fda00000e0000 */
[----:B------:R-:W-:-:S09]  /*8e00*/  UISETP.NE.AND UP0, UPT, UR4, URZ, UPT ;  /* 0x000000ff0400728c */ /* 0x000fd2000bf05270 */
[----:B------:R-:W-:Y:S05]  /*8e10*/  BRA.U !UP0, `(.L_x_110) ;  /* 0x0000000108487547 */ /* 0x000fea000b800000 */
[----:B------:R-:W3:Y:S02]  /*8e20*/  LDCU.64 UR4, c[0x0][0x890] ;  /* 0x00011200ff0477ac */ /* 0x000ee40008000a00 */
[----:B---3--:R-:W-:-:S04]  /*8e30*/  UISETP.NE.U32.AND UP0, UPT, UR4, URZ, UPT ;  /* 0x000000ff0400728c */ /* 0x008fc8000bf05070 */
[----:B------:R-:W-:-:S09]  /*8e40*/  UISETP.NE.AND.EX UP0, UPT, UR5, URZ, UPT, UP0 ;  /* 0x000000ff0500728c */ /* 0x000fd2000bf05300 */
[----:B------:R-:W-:Y:S05]  /*8e50*/  BRA.U UP0, `(.L_x_111) ;  /* 0x00000001000c7547 */ /* 0x000fea000b800000 */
[----:B------:R-:W-:-:S13]  /*8e60*/  FSETP.NEU.AND P0, PT, R121, RZ, PT ;  /* 0x000000ff7900720b */ /* 0x000fda0003f0d000 */
[----:B------:R-:W-:Y:S05]  /*8e70*/  @!P0 EXIT ;  /* 0x000000000000894d */ /* 0x000fea0003800000 */
[----:B------:R-:W-:Y:S05]  /*8e80*/  BRA `(.L_x_110) ;  /* 0x00000000002c7947 */ /* 0x000fea0003800000 */
.L_x_111:
[----:B------:R-:W-:Y:S01]  /*8e90*/  LOP3.LUT P0, RZ, R234, 0xff, RZ, 0xc0, !PT ;  /* 0x000000ffeaff7812 */ /* 0x000fe2000780c0ff */
[----:B------:R-:W-:-:S12]  /*8ea0*/  BSSY.RECONVERGENT B0, `(.L_x_110) ;  /* 0x0000009000007945 */ /* 0x000fd80003800200 */
[----:B------:R-:W-:Y:S05]  /*8eb0*/  @P0 BRA `(.L_x_112) ;  /* 0x0000000000140947 */ /* 0x000fea0003800000 */
[----:B------:R-:W3:Y:S02]  /*8ec0*/  LDCU.64 UR4, c[0x0][0x888] ;  /* 0x00011100ff0477ac */ /* 0x000ee40008000a00 */
[----:B---3--:R-:W-:-:S04]  /*8ed0*/  ISETP.NE.U32.AND P0, PT, RZ, UR4, PT ;  /* 0x00000004ff007c0c */ /* 0x008fc8000bf05070 */
[----:B------:R-:W-:-:S13]  /*8ee0*/  ISETP.NE.AND.EX P0, PT, RZ, UR5, PT, P0 ;  /* 0x00000005ff007c0c */ /* 0x000fda000bf05300 */
[----:B------:R-:W-:Y:S05]  /*8ef0*/  @!P0 EXIT ;  /* 0x000000000000894d */ /* 0x000fea0003800000 */
[----:B------:R-:W-:Y:S05]  /*8f00*/  BRA `(.L_x_113) ;  /* 0x0000000000087947 */ /* 0x000fea0003800000 */
.L_x_112:
[----:B------:R-:W-:-:S13]  /*8f10*/  FSETP.NEU.AND P0, PT, R121, RZ, PT ;  /* 0x000000ff7900720b */ /* 0x000fda0003f0d000 */
[----:B------:R-:W-:Y:S05]  /*8f20*/  @!P0 EXIT ;  /* 0x000000000000894d */ /* 0x000fea0003800000 */
.L_x_113:
[----:B------:R-:W-:Y:S05]  /*8f30*/  BSYNC.RECONVERGENT B0 ;  /* 0x0000000000007941 */ /* 0x000fea0003800200 */
.L_x_110:
[----:B------:R-:W-:-:S04]  /*8f40*/  DEPBAR.LE SB0, 0x0 ;  /* 0x000080000000791a */ /* 0x000fc80000000000 */
[----:B------:R-:W-:Y:S05]  /*8f50*/  EXIT ;  /* 0x000000000000794d */ /* 0x000fea0003800000 */
.L_x_20:
[----:B--2---:R2:W3:Y:S02]  /*8f60*/  SYNCS.PHASECHK.TRANS64.TRYWAIT P0, [R0+URZ+0x130], R2 ;  /* 0x00013002000075a7 */ /* 0x0044e400080011ff */
[----:B---3--:R-:W-:Y:S05]  /*8f70*/  @!P0 NANOSLEEP.SYNCS 0x989680 ;  /* 0x009896800000895d */ /* 0x008fea0003900000 */
[----:B------:R-:W3:Y:S02]  /*8f80*/  @!P0 SYNCS.PHASECHK.TRANS64 P0, [R0+URZ+0x130], R2 ;  /* 0x00013002000085a7 */ /* 0x000ee400080010ff */
[----:B---3--:R-:W-:Y:S05]  /*8f90*/  @!P0 BRA `(.L_x_20) ;  /* 0xfffffffc00f08947 */ /* 0x008fea000383ffff */
[----:B------:R-:W-:Y:S05]  /*8fa0*/  BRA `(.L_x_114) ;  /* 0xffffff8400f87947 */ /* 0x000fea000383ffff */
.L_x_23:
[----:B-1----:R-:W-:Y:S07]  /*8fb0*/  MOV R0, UR33 ;  /* 0x0000002100007c02 */ /* 0x002fee0008000f00 */
.L_x_115:
[----:B-1----:R1:W2:Y:S02]  /*8fc0*/  SYNCS.PHASECHK.TRANS64.TRYWAIT P0, [R0+URZ+0x48], R3 ;  /* 0x00004803000075a7 */ /* 0x0022a400080011ff */
[----:B--2---:R-:W-:Y:S05]  /*8fd0*/  @!P0 NANOSLEEP.SYNCS 0x989680 ;  /* 0x009896800000895d */ /* 0x004fea0003900000 */
[----:B------:R-:W2:Y:S02]  /*8fe0*/  @!P0 SYNCS.PHASECHK.TRANS64 P0, [R0+URZ+0x48], R3 ;  /* 0x00004803000085a7 */ /* 0x000ea400080010ff */
[----:B--2---:R-:W-:Y:S05]  /*8ff0*/  @!P0 BRA `(.L_x_115) ;  /* 0xfffffffc00f08947 */ /* 0x004fea000383ffff */
[----:B------:R-:W-:Y:S05]  /*9000*/  BRA `(.L_x_22) ;  /* 0xffffff8800407947 */ /* 0x000fea000383ffff */
.L_x_29:
[----:B-1----:R-:W-:Y:S07]  /*9010*/  MOV R0, UR17 ;  /* 0x0000001100007c02 */ /* 0x002fee0008000f00 */
.L_x_116:
[----:B-1----:R1:W2:Y:S02]  /*9020*/  SYNCS.PHASECHK.TRANS64.TRYWAIT P0, [R0+URZ+0x48], R3 ;  /* 0x00004803000075a7 */ /* 0x0022a400080011ff */
[----:B--2---:R-:W-:Y:S05]  /*9030*/  @!P0 NANOSLEEP.SYNCS 0x989680 ;  /* 0x009896800000895d */ /* 0x004fea0003900000 */
[----:B------:R-:W2:Y:S02]  /*9040*/  @!P0 SYNCS.PHASECHK.TRANS64 P0, [R0+URZ+0x48], R3 ;  /* 0x00004803000085a7 */ /* 0x000ea400080010ff */
[----:B--2---:R-:W-:Y:S05]  /*9050*/  @!P0 BRA `(.L_x_116) ;  /* 0xfffffffc00f08947 */ /* 0x004fea000383ffff */
[----:B------:R-:W-:Y:S05]  /*9060*/  BRA `(.L_x_28) ;  /* 0xffffff8800e87947 */ /* 0x000fea000383ffff */
.L_x_33:
[----:B-1----:R1:W2:Y:S02]  /*9070*/  SYNCS.PHASECHK.TRANS64.TRYWAIT P0, [R3+URZ+0xc0], R0 ;  /* 0x0000c000030075a7 */ /* 0x0022a400080011ff */
[----:B--2---:R-:W-:Y:S05]  /*9080*/  @!P0 NANOSLEEP.SYNCS 0x989680 ;  /* 0x009896800000895d */ /* 0x004fea0003900000 */
[----:B------:R-:W2:Y:S02]  /*9090*/  @!P0 SYNCS.PHASECHK.TRANS64 P0, [R3+URZ+0xc0], R0 ;  /* 0x0000c000030085a7 */ /* 0x000ea400080010ff */
[----:B--2---:R-:W-:Y:S05]  /*90a0*/  @!P0 BRA `(.L_x_33) ;  /* 0xfffffffc00f08947 */ /* 0x004fea000383ffff */
[----:B------:R-:W-:Y:S05]  /*90b0*/  BRA `(.L_x_117) ;  /* 0xffffff8c00787947 */ /* 0x000fea000383ffff */
.L_x_37:
[----:B------:R-:W-:-:S07]  /*90c0*/  MOV R0, UR4 ;  /* 0x0000000400007c02 */ /* 0x000fce0008000f00 */
.L_x_118:
[----:B-1----:R1:W2:Y:S02]  /*90d0*/  SYNCS.PHASECHK.TRANS64.TRYWAIT P0, [R0+URZ], R2 ;  /* 0x00000002000075a7 */ /* 0x0022a400080011ff */
[----:B--2---:R-:W-:Y:S05]  /*90e0*/  @!P0 NANOSLEEP.SYNCS 0x989680 ;  /* 0x009896800000895d */ /* 0x004fea0003900000 */
[----:B------:R-:W2:Y:S02]  /*90f0*/  @!P0 SYNCS.PHASECHK.TRANS64 P0, [R0+URZ], R2 ;  /* 0x00000002000085a7 */ /* 0x000ea400080010ff */
[----:B--2---:R-:W-:Y:S05]  /*9100*/  @!P0 BRA `(.L_x_118) ;  /* 0xfffffffc00f08947 */ /* 0x004fea000383ffff */
[----:B------:R-:W-:Y:S05]  /*9110*/  BRA `(.L_x_119) ;  /* 0xffffff94001c7947 */ /* 0x000fea000383ffff */
.L_x_38:
[----:B------:R-:W-:-:S07]  /*9120*/  MOV R0, UR5 ;  /* 0x0000000500007c02 */ /* 0x000fce0008000f00 */
.L_x_120:
[----:B-1----:R1:W2:Y:S02]  /*9130*/  SYNCS.PHASECHK.TRANS64.TRYWAIT P0, [R0+URZ], R3 ;  /* 0x00000003000075a7 */ /* 0x0022a400080011ff */
[----:B--2---:R-:W-:Y:S05]  /*9140*/  @!P0 NANOSLEEP.SYNCS 0x989680 ;  /* 0x009896800000895d */ /* 0x004fea0003900000 */
[----:B------:R-:W2:Y:S02]  /*9150*/  @!P0 SYNCS.PHASECHK.TRANS64 P0, [R0+URZ], R3 ;  /* 0x00000003000085a7 */ /* 0x000ea400080010ff */
[----:B--2---:R-:W-:Y:S05]  /*9160*/  @!P0 BRA `(.L_x_120) ;  /* 0xfffffffc00f08947 */ /* 0x004fea000383ffff */
[----:B------:R-:W-:Y:S05]  /*9170*/  BRA `(.L_x_121) ;  /* 0xffffff9400287947 */ /* 0x000fea000383ffff */
.L_x_39:
[----:B------:R-:W-:-:S07]  /*9180*/  MOV R0, UR5 ;  /* 0x0000000500007c02 */ /* 0x000fce0008000f00 */
.L_x_122:
[----:B-1----:R1:W2:Y:S02]  /*9190*/  SYNCS.PHASECHK.TRANS64.TRYWAIT P0, [R0+URZ], R3 ;  /* 0x00000003000075a7 */ /* 0x0022a400080011ff */
[----:B--2---:R-:W-:Y:S05]  /*91a0*/  @!P0 NANOSLEEP.SYNCS 0x989680 ;  /* 0x009896800000895d */ /* 0x004fea0003900000 */
[----:B------:R-:W2:Y:S02]  /*91b0*/  @!P0 SYNCS.PHASECHK.TRANS64 P0, [R0+URZ], R3 ;  /* 0x00000003000085a7 */ /* 0x000ea400080010ff */
[----:B--2---:R-:W-:Y:S05]  /*91c0*/  @!P0 BRA `(.L_x_122) ;  /* 0xfffffffc00f08947 */ /* 0x004fea000383ffff */
[----:B------:R-:W-:Y:S05]  /*91d0*/  BRA `(.L_x_123) ;  /* 0xffffff9400347947 */ /* 0x000fea000383ffff */
.L_x_40:
[----:B------:R-:W-:-:S07]  /*91e0*/  MOV R0, UR5 ;  /* 0x0000000500007c02 */ /* 0x000fce0008000f00 */
.L_x_124:
[----:B-1----:R1:W2:Y:S02]  /*91f0*/  SYNCS.PHASECHK.TRANS64.TRYWAIT P0, [R0+URZ], R3 ;  /* 0x00000003000075a7 */ /* 0x0022a400080011ff */
[----:B--2---:R-:W-:Y:S05]  /*9200*/  @!P0 NANOSLEEP.SYNCS 0x989680 ;  /* 0x009896800000895d */ /* 0x004fea0003900000 */
[----:B------:R-:W2:Y:S02]  /*9210*/  @!P0 SYNCS.PHASECHK.TRANS64 P0, [R0+URZ], R3 ;  /* 0x00000003000085a7 */ /* 0x000ea400080010ff */
[----:B--2---:R-:W-:Y:S05]  /*9220*/  @!P0 BRA `(.L_x_124) ;  /* 0xfffffffc00f08947 */ /* 0x004fea000383ffff */
[----:B------:R-:W-:Y:S05]  /*9230*/  BRA `(.L_x_125) ;  /* 0xffffff9400407947 */ /* 0x000fea000383ffff */
.L_x_41:
[----:B------:R-:W-:-:S07]  /*9240*/  MOV R0, UR5 ;  /* 0x0000000500007c02 */ /* 0x000fce0008000f00 */
.L_x_126:
[----:B-1----:R1:W2:Y:S02]  /*9250*/  SYNCS.PHASECHK.TRANS64.TRYWAIT P0, [R0+URZ], R3 ;  /* 0x00000003000075a7 */ /* 0x0022a400080011ff */
[----:B--2---:R-:W-:Y:S05]  /*9260*/  @!P0 NANOSLEEP.SYNCS 0x989680 ;  /* 0x009896800000895d */ /* 0x004fea0003900000 */
[----:B------:R-:W2:Y:S02]  /*9270*/  @!P0 SYNCS.PHASECHK.TRANS64 P0, [R0+URZ], R3 ;  /* 0x00000003000085a7 */ /* 0x000ea400080010ff */
[----:B--2---:R-:W-:Y:S05]  /*9280*/  @!P0 BRA `(.L_x_126) ;  /* 0xfffffffc00f08947 */ /* 0x004fea000383ffff */
[----:B------:R-:W-:Y:S05]  /*9290*/  BRA `(.L_x_127) ;  /* 0xffffff94004c7947 */ /* 0x000fea000383ffff */
.L_x_42:
[----:B------:R-:W-:-:S07]  /*92a0*/  MOV R0, UR5 ;  /* 0x0000000500007c02 */ /* 0x000fce0008000f00 */
.L_x_128:
[----:B-1----:R1:W2:Y:S02]  /*92b0*/  SYNCS.PHASECHK.TRANS64.TRYWAIT P0, [R0+URZ], R3 ;  /* 0x00000003000075a7 */ /* 0x0022a400080011ff */
[----:B--2---:R-:W-:Y:S05]  /*92c0*/  @!P0 NANOSLEEP.SYNCS 0x989680 ;  /* 0x009896800000895d */ /* 0x004fea0003900000 */
[----:B------:R-:W2:Y:S02]  /*92d0*/  @!P0 SYNCS.PHASECHK.TRANS64 P0, [R0+URZ], R3 ;  /* 0x00000003000085a7 */ /* 0x000ea400080010ff */
[----:B--2---:R-:W-:Y:S05]  /*92e0*/  @!P0 BRA `(.L_x_128) ;  /* 0xfffffffc00f08947 */ /* 0x004fea000383ffff */
[----:B------:R-:W-:Y:S05]  /*92f0*/  BRA `(.L_x_129) ;  /* 0xffffff9400587947 */ /* 0x000fea000383ffff */
.L_x_43:
[----:B------:R-:W-:-:S07]  /*9300*/  MOV R0, UR5 ;  /* 0x0000000500007c02 */ /* 0x000fce0008000f00 */
.L_x_130:
[----:B-1----:R1:W2:Y:S02]  /*9310*/  SYNCS.PHASECHK.TRANS64.TRYWAIT P0, [R0+URZ], R3 ;  /* 0x00000003000075a7 */ /* 0x0022a400080011ff */
[----:B--2---:R-:W-:Y:S05]  /*9320*/  @!P0 NANOSLEEP.SYNCS 0x989680 ;  /* 0x009896800000895d */ /* 0x004fea0003900000 */
[----:B------:R-:W2:Y:S02]  /*9330*/  @!P0 SYNCS.PHASECHK.TRANS64 P0, [R0+URZ], R3 ;  /* 0x00000003000085a7 */ /* 0x000ea400080010ff */
[----:B--2---:R-:W-:Y:S05]  /*9340*/  @!P0 BRA `(.L_x_130) ;  /* 0xfffffffc00f08947 */ /* 0x004fea000383ffff */
[----:B------:R-:W-:Y:S05]  /*9350*/  BRA `(.L_x_131) ;  /* 0xffffff9400647947 */ /* 0x000fea000383ffff */
.L_x_44:
[----:B------:R-:W-:-:S07]  /*9360*/  MOV R0, UR5 ;  /* 0x0000000500007c02 */ /* 0x000fce0008000f00 */
.L_x_132:
[----:B-1----:R1:W2:Y:S02]  /*9370*/  SYNCS.PHASECHK.TRANS64.TRYWAIT P0, [R0+URZ], R3 ;  /* 0x00000003000075a7 */ /* 0x0022a400080011ff */
[----:B--2---:R-:W-:Y:S05]  /*9380*/  @!P0 NANOSLEEP.SYNCS 0x989680 ;  /* 0x009896800000895d */ /* 0x004fea0003900000 */
[----:B------:R-:W2:Y:S02]  /*9390*/  @!P0 SYNCS.PHASECHK.TRANS64 P0, [R0+URZ], R3 ;  /* 0x00000003000085a7 */ /* 0x000ea400080010ff */
[----:B--2---:R-:W-:Y:S05]  /*93a0*/  @!P0 BRA `(.L_x_132) ;  /* 0xfffffffc00f08947 */ /* 0x004fea000383ffff */
[----:B------:R-:W-:Y:S05]  /*93b0*/  BRA `(.L_x_133) ;  /* 0xffffff9400707947 */ /* 0x000fea000383ffff */
.L_x_47:
[----:B--2---:R2:W3:Y:S02]  /*93c0*/  SYNCS.PHASECHK.TRANS64.TRYWAIT P0, [R2+URZ+0x120], R4 ;  /* 0x00012004020075a7 */ /* 0x0044e400080011ff */
[----:B---3--:R-:W-:Y:S05]  /*93d0*/  @!P0 NANOSLEEP.SYNCS 0x989680 ;  /* 0x009896800000895d */ /* 0x008fea0003900000 */
[----:B------:R-:W3:Y:S02]  /*93e0*/  @!P0 SYNCS.PHASECHK.TRANS64 P0, [R2+URZ+0x120], R4 ;  /* 0x00012004020085a7 */ /* 0x000ee400080010ff */
[----:B---3--:R-:W-:Y:S05]  /*93f0*/  @!P0 BRA `(.L_x_47) ;  /* 0xfffffffc00f08947 */ /* 0x008fea000383ffff */
[----:B------:R-:W-:Y:S05]  /*9400*/  BRA `(.L_x_134) ;  /* 0xffffff9400cc7947 */ /* 0x000fea000383ffff */
.L_x_48:
[----:B------:R-:W-:-:S07]  /*9410*/  MOV R2, UR4 ;  /* 0x0000000400027c02 */ /* 0x000fce0008000f00 */
.L_x_135:
[----:B--2---:R2:W3:Y:S02]  /*9420*/  SYNCS.PHASECHK.TRANS64.TRYWAIT P0, [R2+URZ+0xd0], R5 ;  /* 0x0000d005020075a7 */ /* 0x0044e400080011ff */
[----:B---3--:R-:W-:Y:S05]  /*9430*/  @!P0 NANOSLEEP.SYNCS 0x989680 ;  /* 0x009896800000895d */ /* 0x008fea0003900000 */
[----:B------:R-:W3:Y:S02]  /*9440*/  @!P0 SYNCS.PHASECHK.TRANS64 P0, [R2+URZ+0xd0], R5 ;  /* 0x0000d005020085a7 */ /* 0x000ee400080010ff */
[----:B---3--:R-:W-:Y:S05]  /*9450*/  @!P0 BRA `(.L_x_135) ;  /* 0xfffffffc00f08947 */ /* 0x008fea000383ffff */
[----:B------:R-:W-:Y:S05]  /*9460*/  BRA `(.L_x_136) ;  /* 0xffffff9400dc7947 */ /* 0x000fea000383ffff */
.L_x_49:
[----:B--2---:R2:W3:Y:S02]  /*9470*/  SYNCS.PHASECHK.TRANS64.TRYWAIT P1, [R2+URZ+0xc0], R4 ;  /* 0x0000c004020075a7 */ /* 0x0044e400080211ff */
[----:B---3--:R-:W-:Y:S05]  /*9480*/  @!P1 NANOSLEEP.SYNCS 0x989680 ;  /* 0x009896800000995d */ /* 0x008fea0003900000 */
[----:B------:R-:W3:Y:S02]  /*9490*/  @!P1 SYNCS.PHASECHK.TRANS64 P1, [R2+URZ+0xc0], R4 ;  /* 0x0000c004020095a7 */ /* 0x000ee400080210ff */
[----:B---3--:R-:W-:Y:S05]  /*94a0*/  @!P1 BRA `(.L_x_49) ;  /* 0xfffffffc00f09947 */ /* 0x008fea000383ffff */
[----:B------:R-:W-:Y:S05]  /*94b0*/  BRA `(.L_x_137) ;  /* 0xffffff98000c7947 */ /* 0x000fea000383ffff */
.L_x_52:
[----:B------:R-:W-:-:S07]  /*94c0*/  MOV R0, UR4 ;  /* 0x0000000400007c02 */ /* 0x000fce0008000f00 */
.L_x_138:
[----:B--2---:R2:W3:Y:S02]  /*94d0*/  SYNCS.PHASECHK.TRANS64.TRYWAIT P0, [R0+URZ+0xd0], R2 ;  /* 0x0000d002000075a7 */ /* 0x0044e400080011ff */
[----:B---3--:R-:W-:Y:S05]  /*94e0*/  @!P0 NANOSLEEP.SYNCS 0x989680 ;  /* 0x009896800000895d */ /* 0x008fea0003900000 */
[----:B------:R-:W3:Y:S02]  /*94f0*/  @!P0 SYNCS.PHASECHK.TRANS64 P0, [R0+URZ+0xd0], R2 ;  /* 0x0000d002000085a7 */ /* 0x000ee400080010ff */
[----:B---3--:R-:W-:Y:S05]  /*9500*/  @!P0 BRA `(.L_x_138) ;  /* 0xfffffffc00f08947 */ /* 0x008fea000383ffff */
[----:B------:R-:W-:Y:S05]  /*9510*/  BRA `(.L_x_51) ;  /* 0xffffff9800607947 */ /* 0x000fea000383ffff */
.L_x_59:
[----:B-1----:R1:W2:Y:S02]  /*9520*/  SYNCS.PHASECHK.TRANS64.TRYWAIT P1, [R0+URZ+0xc0], R2 ;  /* 0x0000c002000075a7 */ /* 0x0022a400080211ff */
[----:B--2---:R-:W-:Y:S05]  /*9530*/  @!P1 NANOSLEEP.SYNCS 0x989680 ;  /* 0x009896800000995d */ /* 0x004fea0003900000 */
[----:B------:R-:W2:Y:S02]  /*9540*/  @!P1 SYNCS.PHASECHK.TRANS64 P1, [R0+URZ+0xc0], R2 ;  /* 0x0000c002000095a7 */ /* 0x000ea400080210ff */
[----:B--2---:R-:W-:Y:S05]  /*9550*/  @!P1 BRA `(.L_x_59) ;  /* 0xfffffffc00f09947 */ /* 0x004fea000383ffff */
[----:B------:R-:W-:Y:S05]  /*9560*/  BRA `(.L_x_139) ;  /* 0xffffff9c00c07947 */ /* 0x000fea000383ffff */
.L_x_60:
[----:B------:R-:W-:-:S07]  /*9570*/  MOV R2, UR22 ;  /* 0x0000001600027c02 */ /* 0x000fce0008000f00 */
.L_x_140:
[----:B-1----:R1:W2:Y:S02]  /*9580*/  SYNCS.PHASECHK.TRANS64.TRYWAIT P0, [R2+URZ+0x100], R0 ;  /* 0x00010000020075a7 */ /* 0x0022a400080011ff */
[----:B--2---:R-:W-:Y:S05]  /*9590*/  @!P0 NANOSLEEP.SYNCS 0x989680 ;  /* 0x009896800000895d */ /* 0x004fea0003900000 */
[----:B------:R-:W2:Y:S02]  /*95a0*/  @!P0 SYNCS.PHASECHK.TRANS64 P0, [R2+URZ+0x100], R0 ;  /* 0x00010000020085a7 */ /* 0x000ea400080010ff */
[----:B--2---:R-:W-:Y:S05]  /*95b0*/  @!P0 BRA `(.L_x_140) ;  /* 0xfffffffc00f08947 */ /* 0x004fea000383ffff */
[----:B------:R-:W-:Y:S05]  /*95c0*/  BRA `(.L_x_141) ;  /* 0xffffffa000087947 */ /* 0x000fea000383ffff */
.L_x_63:
[----:B------:R-:W-:Y:S07]  /*95d0*/  MOV R0, UR7 ;  /* 0x0000000700007c02 */ /* 0x000fee0008000f00 */
.L_x_142:
[----:B-1----:R1:W2:Y:S02]  /*95e0*/  SYNCS.PHASECHK.TRANS64.TRYWAIT P0, [R0+URZ], R2 ;  /* 0x00000002000075a7 */ /* 0x0022a400080011ff */
[----:B--2---:R-:W-:Y:S05]  /*95f0*/  @!P0 NANOSLEEP.SYNCS 0x989680 ;  /* 0x009896800000895d */ /* 0x004fea0003900000 */
[----:B------:R-:W2:Y:S02]  /*9600*/  @!P0 SYNCS.PHASECHK.TRANS64 P0, [R0+URZ], R2 ;  /* 0x00000002000085a7 */ /* 0x000ea400080010ff */
[----:B--2---:R-:W-:Y:S05]  /*9610*/  @!P0 BRA `(.L_x_142) ;  /* 0xfffffffc00f08947 */ /* 0x004fea000383ffff */
[----:B------:R-:W-:Y:S05]  /*9620*/  BRA `(.L_x_62) ;  /* 0xffffffa000247947 */ /* 0x000fea000383ffff */
.L_x_66:
[----:B------:R-:W-:-:S07]  /*9630*/  MOV R0, UR4 ;  /* 0x0000000400007c02 */ /* 0x000fce0008000f00 */
.L_x_143:
[----:B--2---:R2:W3:Y:S02]  /*9640*/  SYNCS.PHASECHK.TRANS64.TRYWAIT P0, [R0+URZ], R2 ;  /* 0x00000002000075a7 */ /* 0x0044e400080011ff */
[----:B---3--:R-:W-:Y:S05]  /*9650*/  @!P0 NANOSLEEP.SYNCS 0x989680 ;  /* 0x009896800000895d */ /* 0x008fea0003900000 */
[----:B------:R-:W3:Y:S02]  /*9660*/  @!P0 SYNCS.PHASECHK.TRANS64 P0, [R0+URZ], R2 ;  /* 0x00000002000085a7 */ /* 0x000ee400080010ff */
[----:B---3--:R-:W-:Y:S05]  /*9670*/  @!P0 BRA `(.L_x_143) ;  /* 0xfffffffc00f08947 */ /* 0x008fea000383ffff */
[----:B------:R-:W-:Y:S05]  /*9680*/  BRA `(.L_x_144) ;  /* 0xffffffa000dc7947 */ /* 0x000fea000383ffff */
.L_x_67:
[----:B------:R-:W-:-:S07]  /*9690*/  MOV R0, UR5 ;  /* 0x0000000500007c02 */ /* 0x000fce0008000f00 */
.L_x_145:
[----:B-1----:R1:W2:Y:S02]  /*96a0*/  SYNCS.PHASECHK.TRANS64.TRYWAIT P0, [R0+URZ], R3 ;  /* 0x00000003000075a7 */ /* 0x0022a400080011ff */
[----:B--2---:R-:W-:Y:S05]  /*96b0*/  @!P0 NANOSLEEP.SYNCS 0x989680 ;  /* 0x009896800000895d */ /* 0x004fea0003900000 */
[----:B------:R-:W2:Y:S02]  /*96c0*/  @!P0 SYNCS.PHASECHK.TRANS64 P0, [R0+URZ], R3 ;  /* 0x00000003000085a7 */ /* 0x000ea400080010ff */
[----:B--2---:R-:W-:Y:S05]  /*96d0*/  @!P0 BRA `(.L_x_145) ;  /* 0xfffffffc00f08947 */ /* 0x004fea000383ffff */
[----:B------:R-:W-:Y:S05]  /*96e0*/  BRA `(.L_x_146) ;  /* 0xffffffa000e87947 */ /* 0x000fea000383ffff */
.L_x_68:
[----:B------:R-:W-:-:S07]  /*96f0*/  MOV R0, UR5 ;  /* 0x0000000500007c02 */ /* 0x000fce0008000f00 */
.L_x_147:
[----:B-1----:R1:W2:Y:S02]  /*9700*/  SYNCS.PHASECHK.TRANS64.TRYWAIT P0, [R0+URZ], R3 ;  /* 0x00000003000075a7 */ /* 0x0022a400080011ff */
[----:B--2---:R-:W-:Y:S05]  /*9710*/  @!P0 NANOSLEEP.SYNCS 0x989680 ;  /* 0x009896800000895d */ /* 0x004fea0003900000 */
[----:B------:R-:W2:Y:S02]  /*9720*/  @!P0 SYNCS.PHASECHK.TRANS64 P0, [R0+URZ], R3 ;  /* 0x00000003000085a7 */ /* 0x000ea400080010ff */
[----:B--2---:R-:W-:Y:S05]  /*9730*/  @!P0 BRA `(.L_x_147) ;  /* 0xfffffffc00f08947 */ /* 0x004fea000383ffff */
[----:B------:R-:W-:Y:S05]  /*9740*/  BRA `(.L_x_148) ;  /* 0xffffffa000f47947 */ /* 0x000fea000383ffff */
.L_x_69:
[----:B-1----:R-:W-:-:S07]  /*9750*/  MOV R0, UR4 ;  /* 0x0000000400007c02 */ /* 0x002fce0008000f00 */
.L_x_149:
[----:B-1----:R1:W2:Y:S02]  /*9760*/  SYNCS.PHASECHK.TRANS64.TRYWAIT P0, [R0+URZ], R2 ;  /* 0x00000002000075a7 */ /* 0x0022a400080011ff */
[----:B--2---:R-:W-:Y:S05]  /*9770*/  @!P0 NANOSLEEP.SYNCS 0x989680 ;  /* 0x009896800000895d */ /* 0x004fea0003900000 */
[----:B------:R-:W2:Y:S02]  /*9780*/  @!P0 SYNCS.PHASECHK.TRANS64 P0, [R0+URZ], R2 ;  /* 0x00000002000085a7 */ /* 0x000ea400080010ff */
[----:B--2---:R-:W-:Y:S05]  /*9790*/  @!P0 BRA `(.L_x_149) ;  /* 0xfffffffc00f08947 */ /* 0x004fea000383ffff */
[----:B------:R-:W-:Y:S05]  /*97a0*/  BRA `(.L_x_150) ;  /* 0xffffffa400007947 */ /* 0x000fea000383ffff */
.L_x_74:
[----:B--2---:R2:W4:Y:S02]  /*97b0*/  SYNCS.PHASECHK.TRANS64.TRYWAIT P0, [R3+URZ+0xc0], R0 ;  /* 0x0000c000030075a7 */ /* 0x00452400080011ff */
[----:B----4-:R-:W-:Y:S05]  /*97c0*/  @!P0 NANOSLEEP.SYNCS 0x989680 ;  /* 0x009896800000895d */ /* 0x010fea0003900000 */
[----:B------:R-:W4:Y:S02]  /*97d0*/  @!P0 SYNCS.PHASECHK.TRANS64 P0, [R3+URZ+0xc0], R0 ;  /* 0x0000c000030085a7 */ /* 0x000f2400080010ff */
[----:B----4-:R-:W-:Y:S05]  /*97e0*/  @!P0 BRA `(.L_x_74) ;  /* 0xfffffffc00f08947 */ /* 0x010fea000383ffff */
[----:B------:R-:W-:Y:S05]  /*97f0*/  BRA `(.L_x_151) ;  /* 0xffffffa800207947 */ /* 0x000fea000383ffff */
.L_x_77:
[----:B-1----:R-:W-:Y:S07]  /*9800*/  MOV R0, UR6 ;  /* 0x0000000600007c02 */ /* 0x002fee0008000f00 */
.L_x_152:
[----:B-1----:R1:W2:Y:S02]  /*9810*/  SYNCS.PHASECHK.TRANS64.TRYWAIT P1, [R0+URZ+0xb8], R2 ;  /* 0x0000b802000075a7 */ /* 0x0022a400080211ff */
[----:B--2---:R-:W-:Y:S05]  /*9820*/  @!P1 NANOSLEEP.SYNCS 0x989680 ;  /* 0x009896800000995d */ /* 0x004fea0003900000 */
[----:B------:R-:W2:Y:S02]  /*9830*/  @!P1 SYNCS.PHASECHK.TRANS64 P1, [R0+URZ+0xb8], R2 ;  /* 0x0000b802000095a7 */ /* 0x000ea400080210ff */
[----:B--2---:R-:W-:Y:S05]  /*9840*/  @!P1 BRA `(.L_x_152) ;  /* 0xfffffffc00f09947 */ /* 0x004fea000383ffff */
[----:B------:R-:W-:Y:S05]  /*9850*/  BRA `(.L_x_76) ;  /* 0xffffffac00907947 */ /* 0x000fea000383ffff */
.L_x_80:
[----:B------:R-:W-:Y:S07]  /*9860*/  MOV R2, UR5 ;  /* 0x0000000500027c02 */ /* 0x000fee0008000f00 */
.L_x_153:
[----:B-1----:R1:W2:Y:S02]  /*9870*/  SYNCS.PHASECHK.TRANS64.TRYWAIT P2, [R2+URZ+0xa0], R0 ;  /* 0x0000a000020075a7 */ /* 0x0022a400080411ff */
[----:B--2---:R-:W-:Y:S05]  /*9880*/  @!P2 NANOSLEEP.SYNCS 0x989680 ;  /* 0x009896800000a95d */ /* 0x004fea0003900000 */
[----:B------:R-:W2:Y:S02]  /*9890*/  @!P2 SYNCS.PHASECHK.TRANS64 P2, [R2+URZ+0xa0], R0 ;  /* 0x0000a0000200a5a7 */ /* 0x000ea400080410ff */
[----:B--2---:R-:W-:Y:S05]  /*98a0*/  @!P2 BRA `(.L_x_153) ;  /* 0xfffffffc00f0a947 */ /* 0x004fea000383ffff */
[----:B------:R-:W-:Y:S05]  /*98b0*/  BRA `(.L_x_154) ;  /* 0xffffffac00ec7947 */ /* 0x000fea000383ffff */
.L_x_82:
[----:B------:R-:W-:-:S07]  /*98c0*/  MOV R0, UR4 ;  /* 0x0000000400007c02 */ /* 0x000fce0008000f00 */
.L_x_155:
[----:B-1----:R1:W4:Y:S02]  /*98d0*/  SYNCS.PHASECHK.TRANS64.TRYWAIT P0, [R0+URZ], R2 ;  /* 0x00000002000075a7 */ /* 0x00232400080011ff */
[----:B----4-:R-:W-:Y:S05]  /*98e0*/  @!P0 NANOSLEEP.SYNCS 0x989680 ;  /* 0x009896800000895d */ /* 0x010fea0003900000 */
[----:B------:R-:W4:Y:S02]  /*98f0*/  @!P0 SYNCS.PHASECHK.TRANS64 P0, [R0+URZ], R2 ;  /* 0x00000002000085a7 */ /* 0x000f2400080010ff */
[----:B----4-:R-:W-:Y:S05]  /*9900*/  @!P0 BRA `(.L_x_155) ;  /* 0xfffffffc00f08947 */ /* 0x010fea000383ffff */
[----:B------:R-:W-:Y:S05]  /*9910*/  BRA `(.L_x_156) ;  /* 0xffffffb000e47947 */ /* 0x000fea000383ffff */
.L_x_84:
[----:B------:R-:W-:Y:S07]  /*9920*/  MOV R0, UR4 ;  /* 0x0000000400007c02 */ /* 0x000fee0008000f00 */
.L_x_157:
[----:B--2---:R2:W3:Y:S02]  /*9930*/  SYNCS.PHASECHK.TRANS64.TRYWAIT P0, [R0+URZ+0xc0], R3 ;  /* 0x0000c003000075a7 */ /* 0x0044e400080011ff */
[----:B---3--:R-:W-:Y:S05]  /*9940*/  @!P0 NANOSLEEP.SYNCS 0x989680 ;  /* 0x009896800000895d */ /* 0x008fea0003900000 */
[----:B------:R-:W3:Y:S02]  /*9950*/  @!P0 SYNCS.PHASECHK.TRANS64 P0, [R0+URZ+0xc0], R3 ;  /* 0x0000c003000085a7 */ /* 0x000ee400080010ff */
[----:B---3--:R-:W-:Y:S05]  /*9960*/  @!P0 BRA `(.L_x_157) ;  /* 0xfffffffc00f08947 */ /* 0x008fea000383ffff */
[----:B------:R-:W-:Y:S05]  /*9970*/  BRA `(.L_x_158) ;  /* 0xffffffb400887947 */ /* 0x000fea000383ffff */
.L_x_94:
[----:B-1----:R1:W2:Y:S02]  /*9980*/  SYNCS.PHASECHK.TRANS64.TRYWAIT P1, [R0+URZ+0x90], R3 ;  /* 0x00009003000075a7 */ /* 0x0022a400080211ff */
[----:B--2---:R-:W-:Y:S05]  /*9990*/  @!P1 NANOSLEEP.SYNCS 0x989680 ;  /* 0x009896800000995d */ /* 0x004fea0003900000 */
[----:B------:R-:W2:Y:S02]  /*99a0*/  @!P1 SYNCS.PHASECHK.TRANS64 P1, [R0+URZ+0x90], R3 ;  /* 0x00009003000095a7 */ /* 0x000ea400080210ff */
[----:B--2---:R-:W-:Y:S05]  /*99b0*/  @!P1 BRA `(.L_x_94) ;  /* 0xfffffffc00f09947 */ /* 0x004fea000383ffff */
[----:B------:R-:W-:Y:S05]  /*99c0*/  BRA `(.L_x_93) ;  /* 0xffffffc400647947 */ /* 0x000fea000383ffff */
.L_x_96:
[----:B--2---:R2:W4:Y:S02]  /*99d0*/  SYNCS.PHASECHK.TRANS64.TRYWAIT P0, [R17+URZ+0xe0], R4 ;  /* 0x0000e004110075a7 */ /* 0x00452400080011ff */
[----:B----4-:R-:W-:Y:S05]  /*99e0*/  @!P0 NANOSLEEP.SYNCS 0x989680 ;  /* 0x009896800000895d */ /* 0x010fea0003900000 */
[----:B------:R-:W4:Y:S02]  /*99f0*/  @!P0 SYNCS.PHASECHK.TRANS64 P0, [R17+URZ+0xe0], R4 ;  /* 0x0000e004110085a7 */ /* 0x000f2400080010ff */
[----:B----4-:R-:W-:Y:S05]  /*9a00*/  @!P0 BRA `(.L_x_96) ;  /* 0xfffffffc00f08947 */ /* 0x010fea000383ffff */
[----:B------:R-:W-:Y:S05]  /*9a10*/  BRA `(.L_x_95) ;  /* 0xffffffc800307947 */ /* 0x000fea000383ffff */
        .weak           $__internal_0_$__cuda_sm10x_tcgen05_guardrail_trap_col_being_dealloced_not_returned_by_alloc
        .type           $__internal_0_$__cuda_sm10x_tcgen05_guardrail_trap_col_being_dealloced_not_returned_by_alloc,@function
        .size           $__internal_0_$__cuda_sm10x_tcgen05_guardrail_trap_col_being_dealloced_not_returned_by_alloc,($__internal_1_$__cuda_sm10x_tcgen05_guardrail_trap_phase_invalid_during_alloc - $__internal_0_$__cuda_sm10x_tcgen05_guardrail_trap_col_being_dealloced_not_returned_by_alloc)
$__internal_0_$__cuda_sm10x_tcgen05_guardrail_trap_col_being_dealloced_not_returned_by_alloc:
[----:B------:R-:W-:Y:S05]  /*9a20*/  BPT.TRAP 0x1 ;  /* 0x000000040000795c */ /* 0x000fea0000300000 */
[----:B------:R-:W-:-:S04]  /*9a30*/  HFMA2 R3, -RZ, RZ, 0, 0 ;  /* 0x00000000ff037431 */ /* 0x000fc800000001ff */
[----:B------:R-:W-:Y:S05]  /*9a40*/  RET.REL.NODEC R2 `(_ZN7cutlass13device_kernelINS_4gemm6kernel13GemmUniversalIN4cute5tupleIJiiiiEEENS1_10collective13CollectiveMmaINS1_35MainloopSm100TmaUmmaWarpSpecializedILi9ELi2ELi4ENS5_IJNS4_1CILi1EEESB_SB_EEEEENS5_IJNSA_ILi64EEENSA_ILi224EEENSA_ILi32EEEEEENS_6half_tENS5_IJlSB_lEEESI_SJ_NS4_8TiledMMAINS4_8MMA_AtomIJNS4_20SM100_MMA_F16BF16_SSISI_SI_fLi64ELi224ELNS4_4UMMA5MajorE0ELSO_0ELNSN_7ScaleInE0ELSP_0EEEEEENS4_6LayoutISC_NS5_IJNSA_ILi0EEEST_ST_EEEEENS5_IJNS4_10UnderscoreESW_SW_EEEEENS4_13SM90_TMA_LOADENS4_14ComposedLayoutINS4_7SwizzleILi2ELi4ELi3EEENS4_18smem_ptr_flag_bitsILi16EEENSS_INS5_IJNSA_ILi8EEESG_EEENS5_IJSG_SB_EEEEEEEvNS4_8identityESZ_S19_vS1A_EENS_8epilogue10collective18CollectiveEpilogueINS1C_23Sm100TmaWarpSpecializedILi2ELi1ELi112ELb1ELb0EEEJSH_NS5_IJNSS_ISE_SB_EENSS_ISF_SB_EEEEESI_SJ_SI_SJ_NS1C_6fusion15FusionCallbacksIS1G_NS1K_17LinearCombinationISI_fSI_fLNS_15FloatRoundStyleE2EEESH_S1J_JEEENS4_5SM1004TMEM4LOAD26SM100_TMEM_LOAD_16dp256b4xESZ_S19_NS4_17SM75_U32x4_LDSM_NENS4_14SM90_TMA_STOREES19_NS4_17SM90_U32x4_STSM_NENS4_39AutoVectorizingCopyWithAssumedAlignmentILi128EEEEEEvvEEEEvNT_6ParamsE) ;  /* 0xffffff64026c7950 */ /* 0x000fea0003c3ffff */
        .weak           $__internal_1_$__cuda_sm10x_tcgen05_guardrail_trap_phase_invalid_during_alloc
        .type           $__internal_1_$__cuda_sm10x_tcgen05_guardrail_trap_phase_invalid_during_alloc,@function
        .size           $__internal_1_$__cuda_sm10x_tcgen05_guardrail_trap_phase_invalid_during_alloc,($__internal_2_$__cuda_sm10x_tcgen05_guardrail_trap_unallocated_columns_being_dealloced - $__internal_1_$__cuda_sm10x_tcgen05_guardrail_trap_phase_invalid_during_alloc)
$__internal_1_$__cuda_sm10x_tcgen05_guardrail_trap_phase_invalid_during_alloc:
[----:B------:R-:W-:Y:S05]  /*9a50*/  BPT.TRAP 0x1 ;  /* 0x000000040000795c */ /* 0x000fea0000300000 */
[----:B------:R-:W-:-:S04]  /*9a60*/  MOV R3, 0x0 ;  /* 0x0000000000037802 */ /* 0x000fc80000000f00 */
[----:B------:R-:W-:Y:S05]  /*9a70*/  RET.REL.NODEC R2 `(_ZN7cutlass13device_kernelINS_4gemm6kernel13GemmUniversalIN4cute5tupleIJiiiiEEENS1_10collective13CollectiveMmaINS1_35MainloopSm100TmaUmmaWarpSpecializedILi9ELi2ELi4ENS5_IJNS4_1CILi1EEESB_SB_EEEEENS5_IJNSA_ILi64EEENSA_ILi224EEENSA_ILi32EEEEEENS_6half_tENS5_IJlSB_lEEESI_SJ_NS4_8TiledMMAINS4_8MMA_AtomIJNS4_20SM100_MMA_F16BF16_SSISI_SI_fLi64ELi224ELNS4_4UMMA5MajorE0ELSO_0ELNSN_7ScaleInE0ELSP_0EEEEEENS4_6LayoutISC_NS5_IJNSA_ILi0EEEST_ST_EEEEENS5_IJNS4_10UnderscoreESW_SW_EEEEENS4_13SM90_TMA_LOADENS4_14ComposedLayoutINS4_7SwizzleILi2ELi4ELi3EEENS4_18smem_ptr_flag_bitsILi16EEENSS_INS5_IJNSA_ILi8EEESG_EEENS5_IJSG_SB_EEEEEEEvNS4_8identityESZ_S19_vS1A_EENS_8epilogue10collective18CollectiveEpilogueINS1C_23Sm100TmaWarpSpecializedILi2ELi1ELi112ELb1ELb0EEEJSH_NS5_IJNSS_ISE_SB_EENSS_ISF_SB_EEEEESI_SJ_SI_SJ_NS1C_6fusion15FusionCallbacksIS1G_NS1K_17LinearCombinationISI_fSI_fLNS_15FloatRoundStyleE2EEESH_S1J_JEEENS4_5SM1004TMEM4LOAD26SM100_TMEM_LOAD_16dp256b4xESZ_S19_NS4_17SM75_U32x4_LDSM_NENS4_14SM90_TMA_STOREES19_NS4_17SM90_U32x4_STSM_NENS4_39AutoVectorizingCopyWithAssumedAlignmentILi128EEEEEEvvEEEEvNT_6ParamsE) ;  /* 0xffffff6402607950 */ /* 0x000fea0003c3ffff */
        .weak           $__internal_2_$__cuda_sm10x_tcgen05_guardrail_trap_unallocated_columns_being_dealloced
        .type           $__internal_2_$__cuda_sm10x_tcgen05_guardrail_trap_unallocated_columns_being_dealloced,@function
        .size           $__internal_2_$__cuda_sm10x_tcgen05_guardrail_trap_unallocated_columns_being_dealloced,(.L_x_160 - $__internal_2_$__cuda_sm10x_tcgen05_guardrail_trap_unallocated_columns_being_dealloced)
$__internal_2_$__cuda_sm10x_tcgen05_guardrail_trap_unallocated_columns_being_dealloced:
[----:B------:R-:W-:Y:S05]  /*9a80*/  BPT.TRAP 0x1 ;  /* 0x000000040000795c */ /* 0x000fea0000300000 */
[----:B------:R-:W-:-:S04]  /*9a90*/  HFMA2 R3, -RZ, RZ, 0, 0 ;  /* 0x00000000ff037431 */ /* 0x000fc800000001ff */
[----:B------:R-:W-:Y:S05]  /*9aa0*/  RET.REL.NODEC R2 `(_ZN7cutlass13device_kernelINS_4gemm6kernel13GemmUniversalIN4cute5tupleIJiiiiEEENS1_10collective13CollectiveMmaINS1_35MainloopSm100TmaUmmaWarpSpecializedILi9ELi2ELi4ENS5_IJNS4_1CILi1EEESB_SB_EEEEENS5_IJNSA_ILi64EEENSA_ILi224EEENSA_ILi32EEEEEENS_6half_tENS5_IJlSB_lEEESI_SJ_NS4_8TiledMMAINS4_8MMA_AtomIJNS4_20SM100_MMA_F16BF16_SSISI_SI_fLi64ELi224ELNS4_4UMMA5MajorE0ELSO_0ELNSN_7ScaleInE0ELSP_0EEEEEENS4_6LayoutISC_NS5_IJNSA_ILi0EEEST_ST_EEEEENS5_IJNS4_10UnderscoreESW_SW_EEEEENS4_13SM90_TMA_LOADENS4_14ComposedLayoutINS4_7SwizzleILi2ELi4ELi3EEENS4_18smem_ptr_flag_bitsILi16EEENSS_INS5_IJNSA_ILi8EEESG_EEENS5_IJSG_SB_EEEEEEEvNS4_8identityESZ_S19_vS1A_EENS_8epilogue10collective18CollectiveEpilogueINS1C_23Sm100TmaWarpSpecializedILi2ELi1ELi112ELb1ELb0EEEJSH_NS5_IJNSS_ISE_SB_EENSS_ISF_SB_EEEEESI_SJ_SI_SJ_NS1C_6fusion15FusionCallbacksIS1G_NS1K_17LinearCombinationISI_fSI_fLNS_15FloatRoundStyleE2EEESH_S1J_JEEENS4_5SM1004TMEM4LOAD26SM100_TMEM_LOAD_16dp256b4xESZ_S19_NS4_17SM75_U32x4_LDSM_NENS4_14SM90_TMA_STOREES19_NS4_17SM90_U32x4_STSM_NENS4_39AutoVectorizingCopyWithAssumedAlignmentILi128EEEEEEvvEEEEvNT_6ParamsE) ;  /* 0xffffff6402547950 */ /* 0x000fea0003c3ffff */
.L_x_159:
[----:B------:R-:W-:-:S00]  /*9ab0*/  BRA `(.L_x_159) ;  /* 0xfffffffc00fc7947 */ /* 0x000fc0000383ffff */
[----:B------:R-:W-:-:S00]  /*9ac0*/  NOP ;  /* 0x0000000000007918 */ /* 0x000fc00000000000 */
        /* <DEDUP_REMOVED lines=11> */
.L_x_160:


//--------------------- .nv.global.init           --------------------------
	.section	.nv.global.init,"aw",@progbits
.nv.global.init:
	.type		$str$27,@object
	.size		$str$27,($str$28 - $str$27)
$str$27:
        /*0000*/ 	.byte	0x28, 0x61, 0x64, 0x64, 0x72, 0x65, 0x73, 0x73, 0x20, 0x26, 0x20, 0x6d, 0x61, 0x73, 0x6b, 0x29
        /*0010*/ 	.byte	0x20, 0x3d, 0x3d, 0x20, 0x30, 0x00
	.type		$str$28,@object
	.size		$str$28,($str$26 - $str$28)
$str$28:
        /*0016*/ 	.byte	0x2f, 0x74, 0x6d, 0x70, 0x2f, 0x63, 0x75, 0x74, 0x6c, 0x61, 0x73, 0x73, 0x5f, 0x73, 0x77, 0x65
        /*0026*/ 	.byte	0x65, 0x70, 0x5f, 0x73, 0x72, 0x63, 0x2f, 0x69, 0x6e, 0x63, 0x6c, 0x75, 0x64, 0x65, 0x2f, 0x63
        /*0036*/ 	.byte	0x75, 0x74, 0x65, 0x2f, 0x70, 0x6f, 0x69, 0x6e, 0x74, 0x65, 0x72, 0x5f, 0x66, 0x6c, 0x61, 0x67
        /*0046*/ 	.byte	0x67, 0x65, 0x64, 0x2e, 0x68, 0x70, 0x70, 0x00
	.type		$str$26,@object
	.size		$str$26,($str$25 - $str$26)
$str$26:
        /*004e*/ 	.byte	0x2f, 0x74, 0x6d, 0x70, 0x2f, 0x63, 0x75, 0x74, 0x6c, 0x61, 0x73, 0x73, 0x5f, 0x73, 0x77, 0x65
        /*005e*/ 	.byte	0x65, 0x70, 0x5f, 0x73, 0x72, 0x63, 0x2f, 0x69, 0x6e, 0x63, 0x6c, 0x75, 0x64, 0x65, 0x2f, 0x63
        /*006e*/ 	.byte	0x75, 0x74, 0x65, 0x2f, 0x61, 0x74, 0x6f, 0x6d, 0x2f, 0x63, 0x6f, 0x70, 0x79, 0x5f, 0x74, 0x72
        /*007e*/ 	.byte	0x61, 0x69, 0x74, 0x73, 0x5f, 0x73, 0x6d, 0x31, 0x30, 0x30, 0x2e, 0x68, 0x70, 0x70, 0x00
	.type		$str$25,@object
	.size		$str$25,(__unnamed_1 - $str$25)
$str$25:
        /*008d*/ 	.byte	0x28, 0x28, 0x75, 0x69, 0x6e, 0x74, 0x33, 0x32, 0x5f, 0x74, 0x28, 0x74, 0x68, 0x72, 0x65, 0x61
        /*009d*/ 	.byte	0x64, 0x49, 0x64, 0x78, 0x2e, 0x78, 0x29, 0x20, 0x2f, 0x20, 0x33, 0x32, 0x29, 0x20, 0x25, 0x20
        /*00ad*/ 	.byte	0x34, 0x29, 0x20, 0x3d, 0x3d, 0x20, 0x28, 0x28, 0x28, 0x74, 0x6d, 0x65, 0x6d, 0x5f, 0x61, 0x64
        /*00bd*/ 	.byte	0x64, 0x72, 0x20, 0x3e, 0x3e, 0x20, 0x31, 0x36, 0x29, 0x20, 0x2f, 0x20, 0x33, 0x32, 0x29, 0x20
        /*00cd*/ 	.byte	0x25, 0x20, 0x34, 0x29, 0x00
	.type		__unnamed_1,@object
	.size		__unnamed_1,(__unnamed_2 - __unnamed_1)
__unnamed_1:
        /*00d2*/ 	.byte	0x61, 0x75, 0x74, 0x6f, 0x20, 0x63, 0x75, 0x74, 0x65, 0x3a, 0x3a, 0x61, 0x73, 0x5f, 0x70, 0x6f
        /* <DEDUP_REMOVED lines=24> */
        /*0262*/ 	.byte	0x33, 0x33, 0x36, 0x3e, 0x3e, 0x3e, 0x3e, 0x5d, 0x00
	.type		__unnamed_2,@object
	.size		__unnamed_2,(.L_2 - __unnamed_2)
__unnamed_2:
        /* <DEDUP_REMOVED lines=45> */
        /*053b*/ 	.byte	0x3e, 0x3e, 0x3e, 0x5d, 0x00
.L_2:


//--------------------- .nv.shared._ZN7cutlass13device_kernelINS_4gemm6kernel13GemmUniversalIN4cute5tupleIJiiiiEEENS1_10collective13CollectiveMmaINS1_35MainloopSm100TmaUmmaWarpSpecializedILi9ELi2ELi4ENS5_IJNS4_1CILi1EEESB_SB_EEEEENS5_IJNSA_ILi64EEENSA_ILi224EEENSA_ILi32EEEEEENS_6half_tENS5_IJlSB_lEEESI_SJ_NS4_8TiledMMAINS4_8MMA_AtomIJNS4_20SM100_MMA_F16BF16_SSISI_SI_fLi64ELi224ELNS4_4UMMA5MajorE0ELSO_0ELNSN_7ScaleInE0ELSP_0EEEEEENS4_6LayoutISC_NS5_IJNSA_ILi0EEEST_ST_EEEEENS5_IJNS4_10UnderscoreESW_SW_EEEEENS4_13SM90_TMA_LOADENS4_14ComposedLayoutINS4_7SwizzleILi2ELi4ELi3EEENS4_18smem_ptr_flag_bitsILi16EEENSS_INS5_IJNSA_ILi8EEESG_EEENS5_IJSG_SB_EEEEEEEvNS4_8identityESZ_S19_vS1A_EENS_8epilogue10collective18CollectiveEpilogueINS1C_23Sm100TmaWarpSpecializedILi2ELi1ELi112ELb1ELb0EEEJSH_NS5_IJNSS_ISE_SB_EENSS_ISF_SB_EEEEESI_SJ_SI_SJ_NS1C_6fusion15FusionCallbacksIS1G_NS1K_17LinearCombinationISI_fSI_fLNS_15FloatRoundStyleE2EEESH_S1J_JEEENS4_5SM1004TMEM4LOAD26SM100_TMEM_LOAD_16dp256b4xESZ_S19_NS4_17SM75_U32x4_LDSM_NENS4_14SM90_TMA_STOREES19_NS4_17SM90_U32x4_STSM_NENS4_39AutoVectorizingCopyWithAssumedAlignmentILi128EEEEEEvvEEEEvNT_6ParamsE --------------------------
	.section	.nv.shared._ZN7cutlass13device_kernelINS_4gemm6kernel13GemmUniversalIN4cute5tupleIJiiiiEEENS1_10collective13CollectiveMmaINS1_35MainloopSm100TmaUmmaWarpSpecializedILi9ELi2ELi4ENS5_IJNS4_1CILi1EEESB_SB_EEEEENS5_IJNSA_ILi64EEENSA_ILi224EEENSA_ILi32EEEEEENS_6half_tENS5_IJlSB_lEEESI_SJ_NS4_8TiledMMAINS4_8MMA_AtomIJNS4_20SM100_MMA_F16BF16_SSISI_SI_fLi64ELi224ELNS4_4UMMA5MajorE0ELSO_0ELNSN_7ScaleInE0ELSP_0EEEEEENS4_6LayoutISC_NS5_IJNSA_ILi0EEEST_ST_EEEEENS5_IJNS4_10UnderscoreESW_SW_EEEEENS4_13SM90_TMA_LOADENS4_14ComposedLayoutINS4_7SwizzleILi2ELi4ELi3EEENS4_18smem_ptr_flag_bitsILi16EEENSS_INS5_IJNSA_ILi8EEESG_EEENS5_IJSG_SB_EEEEEEEvNS4_8identityESZ_S19_vS1A_EENS_8epilogue10collective18CollectiveEpilogueINS1C_23Sm100TmaWarpSpecializedILi2ELi1ELi112ELb1ELb0EEEJSH_NS5_IJNSS_ISE_SB_EENSS_ISF_SB_EEEEESI_SJ_SI_SJ_NS1C_6fusion15FusionCallbacksIS1G_NS1K_17LinearCombinationISI_fSI_fLNS_15FloatRoundStyleE2EEESH_S1J_JEEENS4_5SM1004TMEM4LOAD26SM100_TMEM_LOAD_16dp256b4xESZ_S19_NS4_17SM75_U32x4_LDSM_NENS4_14SM90_TMA_STOREES19_NS4_17SM90_U32x4_STSM_NENS4_39AutoVectorizingCopyWithAssumedAlignmentILi128EEEEEEvvEEEEvNT_6ParamsE,"aw",@nobits
	.sectionflags	@""
	.align	16
	.zero		1024


//--------------------- .nv.shared.reserved.0     --------------------------
	.section	.nv.shared.reserved.0,"aw",@nobits
	.weak		__nv_reservedSMEM_offset_0_alias
	.size		__nv_reservedSMEM_offset_0_alias, 0, 64
	.other		__nv_reservedSMEM_offset_0_alias,@"STO_CUDA_RESERVED_SHARED STV_DEFAULT"
__nv_reservedSMEM_offset_0_alias:
	.zero		0
.nv.shared.reserved.0:
	.zero		64
	.weak		__nv_reservedSMEM_tcgen05_partition
	.type		__nv_reservedSMEM_tcgen05_partition,@object
	.size		__nv_reservedSMEM_tcgen05_partition,(.L_0 - __nv_reservedSMEM_tcgen05_partition)
__nv_reservedSMEM_tcgen05_partition:
	.zero		32
.L_0:


//--------------------- .nv.global                --------------------------
	.section	.nv.global,"aw",@nobits
.nv.global:
	.type		_ZN39_INTERNAL_ac48a998_4_k_cu_75eb21f7_86344cute1_E,@object
	.size		_ZN39_INTERNAL_ac48a998_4_k_cu_75eb21f7_86344cute1_E,(_ZN39_INTERNAL_ac48a998_4_k_cu_75eb21f7_86344cuda3std3__45__cpo6cbeginE - _ZN39_INTERNAL_ac48a998_4_k_cu_75eb21f7_86344cute1_E)
_ZN39_INTERNAL_ac48a998_4_k_cu_75eb21f7_86344cute1_E:
	.zero		1
	.type		_ZN39_INTERNAL_ac48a998_4_k_cu_75eb21f7_86344cuda3std3__45__cpo6cbeginE,@object
	.size		_ZN39_INTERNAL_ac48a998_4_k_cu_75eb21f7_86344cuda3std3__45__cpo6cbeginE,(_ZN39_INTERNAL_ac48a998_4_k_cu_75eb21f7_86344cuda3std3__48in_placeE - _ZN39_INTERNAL_ac48a998_4_k_cu_75eb21f7_86344cuda3std3__45__cpo6cbeginE)
_ZN39_INTERNAL_ac48a998_4_k_cu_75eb21f7_86344cuda3std3__45__cpo6cbeginE:
	.zero		1
	.type		_ZN39_INTERNAL_ac48a998_4_k_cu_75eb21f7_86344cuda3std3__48in_placeE,@object
	.size		_ZN39_INTERNAL_ac48a998_4_k_cu_75eb21f7_86344cuda3std3__48in_placeE,(_ZN39_INTERNAL_ac48a998_4_k_cu_75eb21f7_86344cuda3std6ranges3__45__cpo9iter_moveE - _ZN39_INTERNAL_ac48a998_4_k_cu_75eb21f7_86344cuda3std3__48in_placeE)
_ZN39_INTERNAL_ac48a998_4_k_cu_75eb21f7_86344cuda3std3__48in_placeE:
	.zero		1
	.type		_ZN39_INTERNAL_ac48a998_4_k_cu_75eb21f7_86344cuda3std6ranges3__45__cpo9iter_moveE,@object
	.size		_ZN39_INTERNAL_ac48a998_4_k_cu_75eb21f7_86344cuda3std6ranges3__45__cpo9iter_moveE,(_ZN39_INTERNAL_ac48a998_4_k_cu_75eb21f7_86344cuda3std3__45__cpo5beginE - _ZN39_INTERNAL_ac48a998_4_k_cu_75eb21f7_86344cuda3std6ranges3__45__cpo9iter_moveE)
_ZN39_INTERNAL_ac48a998_4_k_cu_75eb21f7_86344cuda3std6ranges3__45__cpo9iter_moveE:
	.zero		1
	.type		_ZN39_INTERNAL_ac48a998_4_k_cu_75eb21f7_86344cuda3std3__45__cpo5beginE,@object
	.size		_ZN39_INTERNAL_ac48a998_4_k_cu_75eb21f7_86344cuda3std3__45__cpo5beginE,(_ZN39_INTERNAL_ac48a998_4_k_cu_75eb21f7_86344cuda3std3__441_GLOBAL__N__ac48a998_4_k_cu_75eb21f7_86346ignoreE - _ZN39_INTERNAL_ac48a998_4_k_cu_75eb21f7_86344cuda3std3__45__cpo5beginE)
_ZN39_INTERNAL_ac48a998_4_k_cu_75eb21f7_86344cuda3std3__45__cpo5beginE:
	.zero		1
	.type		_ZN39_INTERNAL_ac48a998_4_k_cu_75eb21f7_86344cuda3std3__441_GLOBAL__N__ac48a998_4_k_cu_75eb21f7_86346ignoreE,@object
	.size		_ZN39_INTERNAL_ac48a998_4_k_cu_75eb21f7_86344cuda3std3__441_GLOBAL__N__ac48a998_4_k_cu_75eb21f7_86346ignoreE,(_ZN39_INTERNAL_ac48a998_4_k_cu_75eb21f7_86344cute7productE - _ZN39_INTERNAL_ac48a998_4_k_cu_75eb21f7_86344cuda3std3__441_GLOBAL__N__ac48a998_4_k_cu_75eb21f7_86346ignoreE)
_ZN39_INTERNAL_ac48a998_4_k_cu_75eb21f7_86344cuda3std3__441_GLOBAL__N__ac48a998_4_k_cu_75eb21f7_86346ignoreE:
	.zero		1
	.type		_ZN39_INTERNAL_ac48a998_4_k_cu_75eb21f7_86344cute7productE,@object
	.size		_ZN39_INTERNAL_ac48a998_4_k_cu_75eb21f7_86344cute7productE,(_ZN39_INTERNAL_ac48a998_4_k_cu_75eb21f7_86344cuda3std3__45__cpo3endE - _ZN39_INTERNAL_ac48a998_4_k_cu_75eb21f7_86344cute7productE)
_ZN39_INTERNAL_ac48a998_4_k_cu_75eb21f7_86344cute7productE:
	.zero		1
	.type		_ZN39_INTERNAL_ac48a998_4_k_cu_75eb21f7_86344cuda3std3__45__cpo3endE,@object
	.size		_ZN39_INTERNAL_ac48a998_4_k_cu_75eb21f7_86344cuda3std3__45__cpo3endE,(_ZN39_INTERNAL_ac48a998_4_k_cu_75eb21f7_86344cuda3std3__419piecewise_constructE - _ZN39_INTERNAL_ac48a998_4_k_cu_75eb21f7_86344cuda3std3__45__cpo3endE)
_ZN39_INTERNAL_ac48a998_4_k_cu_75eb21f7_86344cuda3std3__45__cpo3endE:
	.zero		1
	.type		_ZN39_INTERNAL_ac48a998_4_k_cu_75eb21f7_86344cuda3std3__419piecewise_constructE,@object
	.size		_ZN39_INTERNAL_ac48a998_4_k_cu_75eb21f7_86344cuda3std3__419piecewise_constructE,(_ZN39_INTERNAL_ac48a998_4_k_cu_75eb21f7_86344cuda3std3__45__cpo4cendE - _ZN39_INTERNAL_ac48a998_4_k_cu_75eb21f7_86344cuda3std3__419piecewise_constructE)
_ZN39_INTERNAL_ac48a998_4_k_cu_75eb21f7_86344cuda3std3__419piecewise_constructE:
	.zero		1
	.type		_ZN39_INTERNAL_ac48a998_4_k_cu_75eb21f7_86344cuda3std3__45__cpo4cendE,@object
	.size		_ZN39_INTERNAL_ac48a998_4_k_cu_75eb21f7_86344cuda3std3__45__cpo4cendE,(_ZN39_INTERNAL_ac48a998_4_k_cu_75eb21f7_86344cuda3std6ranges3__45__cpo4swapE - _ZN39_INTERNAL_ac48a998_4_k_cu_75eb21f7_86344cuda3std3__45__cpo4cendE)
_ZN39_INTERNAL_ac48a998_4_k_cu_75eb21f7_86344cuda3std3__45__cpo4cendE:
	.zero		1
	.type		_ZN39_INTERNAL_ac48a998_4_k_cu_75eb21f7_86344cuda3std6ranges3__45__cpo4swapE,@object
	.size		_ZN39_INTERNAL_ac48a998_4_k_cu_75eb21f7_86344cuda3std6ranges3__45__cpo4swapE,(.L_10 - _ZN39_INTERNAL_ac48a998_4_k_cu_75eb21f7_86344cuda3std6ranges3__45__cpo4swapE)
_ZN39_INTERNAL_ac48a998_4_k_cu_75eb21f7_86344cuda3std6ranges3__45__cpo4swapE:
	.zero		1
.L_10:


//--------------------- .nv.constant0._ZN7cutlass13device_kernelINS_4gemm6kernel13GemmUniversalIN4cute5tupleIJiiiiEEENS1_10collective13CollectiveMmaINS1_35MainloopSm100TmaUmmaWarpSpecializedILi9ELi2ELi4ENS5_IJNS4_1CILi1EEESB_SB_EEEEENS5_IJNSA_ILi64EEENSA_ILi224EEENSA_ILi32EEEEEENS_6half_tENS5_IJlSB_lEEESI_SJ_NS4_8TiledMMAINS4_8MMA_AtomIJNS4_20SM100_MMA_F16BF16_SSISI_SI_fLi64ELi224ELNS4_4UMMA5MajorE0ELSO_0ELNSN_7ScaleInE0ELSP_0EEEEEENS4_6LayoutISC_NS5_IJNSA_ILi0EEEST_ST_EEEEENS5_IJNS4_10UnderscoreESW_SW_EEEEENS4_13SM90_TMA_LOADENS4_14ComposedLayoutINS4_7SwizzleILi2ELi4ELi3EEENS4_18smem_ptr_flag_bitsILi16EEENSS_INS5_IJNSA_ILi8EEESG_EEENS5_IJSG_SB_EEEEEEEvNS4_8identityESZ_S19_vS1A_EENS_8epilogue10collective18CollectiveEpilogueINS1C_23Sm100TmaWarpSpecializedILi2ELi1ELi112ELb1ELb0EEEJSH_NS5_IJNSS_ISE_SB_EENSS_ISF_SB_EEEEESI_SJ_SI_SJ_NS1C_6fusion15FusionCallbacksIS1G_NS1K_17LinearCombinationISI_fSI_fLNS_15FloatRoundStyleE2EEESH_S1J_JEEENS4_5SM1004TMEM4LOAD26SM100_TMEM_LOAD_16dp256b4xESZ_S19_NS4_17SM75_U32x4_LDSM_NENS4_14SM90_TMA_STOREES19_NS4_17SM90_U32x4_STSM_NENS4_39AutoVectorizingCopyWithAssumedAlignmentILi128EEEEEEvvEEEEvNT_6ParamsE --------------------------
	.section	.nv.constant0._ZN7cutlass13device_kernelINS_4gemm6kernel13GemmUniversalIN4cute5tupleIJiiiiEEENS1_10collective13CollectiveMmaINS1_35MainloopSm100TmaUmmaWarpSpecializedILi9ELi2ELi4ENS5_IJNS4_1CILi1EEESB_SB_EEEEENS5_IJNSA_ILi64EEENSA_ILi224EEENSA_ILi32EEEEEENS_6half_tENS5_IJlSB_lEEESI_SJ_NS4_8TiledMMAINS4_8MMA_AtomIJNS4_20SM100_MMA_F16BF16_SSISI_SI_fLi64ELi224ELNS4_4UMMA5MajorE0ELSO_0ELNSN_7ScaleInE0ELSP_0EEEEEENS4_6LayoutISC_NS5_IJNSA_ILi0EEEST_ST_EEEEENS5_IJNS4_10UnderscoreESW_SW_EEEEENS4_13SM90_TMA_LOADENS4_14ComposedLayoutINS4_7SwizzleILi2ELi4ELi3EEENS4_18smem_ptr_flag_bitsILi16EEENSS_INS5_IJNSA_ILi8EEESG_EEENS5_IJSG_SB_EEEEEEEvNS4_8identityESZ_S19_vS1A_EENS_8epilogue10collective18CollectiveEpilogueINS1C_23Sm100TmaWarpSpecializedILi2ELi1ELi112ELb1ELb0EEEJSH_NS5_IJNSS_ISE_SB_EENSS_ISF_SB_EEEEESI_SJ_SI_SJ_NS1C_6fusion15FusionCallbacksIS1G_NS1K_17LinearCombinationISI_fSI_fLNS_15FloatRoundStyleE2EEESH_S1J_JEEENS4_5SM1004TMEM4LOAD26SM100_TMEM_LOAD_16dp256b4xESZ_S19_NS4_17SM75_U32x4_LDSM_NENS4_14SM90_TMA_STOREES19_NS4_17SM90_U32x4_STSM_NENS4_39AutoVectorizingCopyWithAssumedAlignmentILi128EEEEEEvvEEEEvNT_6ParamsE,"a",@progbits
	.sectionflags	@""
	.align	4
.nv.constant0._ZN7cutlass13device_kernelINS_4gemm6kernel13GemmUniversalIN4cute5tupleIJiiiiEEENS1_10collective13CollectiveMmaINS1_35MainloopSm100TmaUmmaWarpSpecializedILi9ELi2ELi4ENS5_IJNS4_1CILi1EEESB_SB_EEEEENS5_IJNSA_ILi64EEENSA_ILi224EEENSA_ILi32EEEEEENS_6half_tENS5_IJlSB_lEEESI_SJ_NS4_8TiledMMAINS4_8MMA_AtomIJNS4_20SM100_MMA_F16BF16_SSISI_SI_fLi64ELi224ELNS4_4UMMA5MajorE0ELSO_0ELNSN_7ScaleInE0ELSP_0EEEEEENS4_6LayoutISC_NS5_IJNSA_ILi0EEEST_ST_EEEEENS5_IJNS4_10UnderscoreESW_SW_EEEEENS4_13SM90_TMA_LOADENS4_14ComposedLayoutINS4_7SwizzleILi2ELi4ELi3EEENS4_18smem_ptr_flag_bitsILi16EEENSS_INS5_IJNSA_ILi8EEESG_EEENS5_IJSG_SB_EEEEEEEvNS4_8identityESZ_S19_vS1A_EENS_8epilogue10collective18CollectiveEpilogueINS1C_23Sm100TmaWarpSpecializedILi2ELi1ELi112ELb1ELb0EEEJSH_NS5_IJNSS_ISE_SB_EENSS_ISF_SB_EEEEESI_SJ_SI_SJ_NS1C_6fusion15FusionCallbacksIS1G_NS1K_17LinearCombinationISI_fSI_fLNS_15FloatRoundStyleE2EEESH_S1J_JEEENS4_5SM1004TMEM4LOAD26SM100_TMEM_LOAD_16dp256b4xESZ_S19_NS4_17SM75_U32x4_LDSM_NENS4_14SM90_TMA_STOREES19_NS4_17SM90_U32x4_STSM_NENS4_39AutoVectorizingCopyWithAssumedAlignmentILi128EEEEEEvvEEEEvNT_6ParamsE:
	.zero		2944


//--------------------- SYMBOLS --------------------------

	.type		.nv.reservedSmem.offset0,@object
	.size		.nv.reservedSmem.offset0,0x4
	.type		.nv.reservedSmem.cap,@object
	.size		.nv.reservedSmem.cap,0x4
	.type		__assertfail,@function
